	.target	sm_100a

	.elftype	@"ET_EXEC"


//--------------------- .note.nv.tkinfo           --------------------------
	.section	.note.nv.tkinfo,"",@"SHT_NOTE"
	.sectionflags	@"SHF_NOTE_NV_TKINFO"
	.tkinfo
        /*0018*/ 	.word	0x00000002
        /*0030*/ 	.string	""
        /*0030*/ 	.string	"ptxas"
        /*0030*/ 	.string	"Cuda compilation tools, release 13.0, V13.0.88"
        /*0030*/ 	.string	"Build cuda_13.0.r13.0/compiler.36424714_0"
        /*0030*/ 	.string	"-arch sm_100a -m 64 "



//--------------------- .note.nv.cuinfo           --------------------------
	.section	.note.nv.cuinfo,"",@"SHT_NOTE"
	.sectionflags	@"SHF_NOTE_NV_CUINFO"
        /*0018*/ 	.short	0x0002
        /*001a*/ 	.short	0x0064
        /*001c*/ 	.short	0x0082
	.zero		2


//--------------------- .nv.info                  --------------------------
	.section	.nv.info,"",@"SHT_CUDA_INFO"
	.align	4


	//----- nvinfo : EIATTR_REGCOUNT
	.align		4
        /*0000*/ 	.byte	0x04, 0x2f
        /*0002*/ 	.short	(.L_19 - .L_18)
	.align		4
.L_18:
        /*0004*/ 	.word	index@(_ZN7cutlass13device_kernelINS_4conv6kernel13ConvUniversalINS1_16ConvProblemShapeILNS1_8OperatorE1ELi3EEENS1_10collective14CollectiveConvINS1_47MainloopSm100TmaUmmaWarpSpecializedImplicitGemmILS5_1ELi17ELi3ELi1ELi2EN4cute5tupleIJNSA_1CILi1EEESD_SD_EEEEENSB_IJNSC_ILi128EEENSC_ILi64EEENSB_IJSH_EEEEEENS_12float_e4m3_tESK_NSA_8TiledMMAINSA_8MMA_AtomIJNSA_10MMA_TraitsINSA_19SM100_MMA_F8F6F4_SSEJSK_SK_fSG_SH_NSA_17integral_constantINSA_4UMMA5MajorELSR_0EEENSP_ISR_LSR_1EEENSP_INSQ_7ScaleInELSU_0EEESV_EEEEEENSA_6LayoutISE_NSB_IJNSC_ILi0EEESZ_SZ_EEEEENSB_IJNSA_10UnderscoreES12_S12_EEEEENS7_6detail27Sm100ImplicitGemmTileTraitsINSA_20SM90_TMA_LOAD_IM2COLENSA_14ComposedLayoutINSA_7SwizzleILi2ELi4ELi3EEENSA_18smem_ptr_flag_bitsILi8EEENSY_INSB_IJNSC_ILi8EEESH_EEENSB_IJSH_SD_EEEEEEEvEENS16_INSA_13SM90_TMA_LOADENS18_IS1A_S1C_NSY_INSB_IJSH_S1D_EEENSB_IJSD_SH_EEEEEEEvEEEENS_8epilogue10collective18CollectiveEpilogueINS1Q_23Sm100TmaWarpSpecializedILi1ELi1ELi64ELb0ELb0EEEJSJ_NSB_IJNSY_ISG_SD_EENSY_ISH_SD_EEEEESK_NSB_IJNSB_IJllllEEESD_SZ_EEESK_S1Z_NS1Q_6fusion15FusionCallbacksIS1U_NS20_17LinearCombinationISK_fSK_fLNS_15FloatRoundStyleE2EEESJ_S1X_JEEENSA_5SM1004TMEM4LOAD26SM100_TMEM_LOAD_32dp32b64xES17_S1H_NSA_39AutoVectorizingCopyWithAssumedAlignmentILi128EEENSA_21SM90_TMA_STORE_IM2COLES1H_S2B_S2B_EEEvvEEEEvNT_6ParamsE)
        /*0008*/ 	.word	0x00000096


	//----- nvinfo : EIATTR_FRAME_SIZE
	.align		4
.L_19:
        /*000c*/ 	.byte	0x04, 0x11
        /*000e*/ 	.short	(.L_21 - .L_20)
	.align		4
.L_20:
        /*0010*/ 	.word	index@($__internal_2_$__cuda_sm10x_tcgen05_guardrail_trap_unallocated_columns_being_dealloced)
        /*0014*/ 	.word	0x00000008


	//----- nvinfo : EIATTR_FRAME_SIZE
	.align		4
.L_21:
        /*0018*/ 	.byte	0x04, 0x11
        /*001a*/ 	.short	(.L_23 - .L_22)
	.align		4
.L_22:
        /*001c*/ 	.word	index@($__internal_1_$__cuda_sm10x_tcgen05_guardrail_trap_phase_invalid_during_alloc)
        /*0020*/ 	.word	0x00000008


	//----- nvinfo : EIATTR_FRAME_SIZE
	.align		4
.L_23:
        /*0024*/ 	.byte	0x04, 0x11
        /*0026*/ 	.short	(.L_25 - .L_24)
	.align		4
.L_24:
        /*0028*/ 	.word	index@($__internal_0_$__cuda_sm10x_tcgen05_guardrail_trap_col_being_dealloced_not_returned_by_alloc)
        /*002c*/ 	.word	0x00000008


	//----- nvinfo : EIATTR_FRAME_SIZE
	.align		4
.L_25:
        /*0030*/ 	.byte	0x04, 0x11
        /*0032*/ 	.short	(.L_27 - .L_26)
	.align		4
.L_26:
        /*0034*/ 	.word	index@(_ZN7cutlass13device_kernelINS_4conv6kernel13ConvUniversalINS1_16ConvProblemShapeILNS1_8OperatorE1ELi3EEENS1_10collective14CollectiveConvINS1_47MainloopSm100TmaUmmaWarpSpecializedImplicitGemmILS5_1ELi17ELi3ELi1ELi2EN4cute5tupleIJNSA_1CILi1EEESD_SD_EEEEENSB_IJNSC_ILi128EEENSC_ILi64EEENSB_IJSH_EEEEEENS_12float_e4m3_tESK_NSA_8TiledMMAINSA_8MMA_AtomIJNSA_10MMA_TraitsINSA_19SM100_MMA_F8F6F4_SSEJSK_SK_fSG_SH_NSA_17integral_constantINSA_4UMMA5MajorELSR_0EEENSP_ISR_LSR_1EEENSP_INSQ_7ScaleInELSU_0EEESV_EEEEEENSA_6LayoutISE_NSB_IJNSC_ILi0EEESZ_SZ_EEEEENSB_IJNSA_10UnderscoreES12_S12_EEEEENS7_6detail27Sm100ImplicitGemmTileTraitsINSA_20SM90_TMA_LOAD_IM2COLENSA_14ComposedLayoutINSA_7SwizzleILi2ELi4ELi3EEENSA_18smem_ptr_flag_bitsILi8EEENSY_INSB_IJNSC_ILi8EEESH_EEENSB_IJSH_SD_EEEEEEEvEENS16_INSA_13SM90_TMA_LOADENS18_IS1A_S1C_NSY_INSB_IJSH_S1D_EEENSB_IJSD_SH_EEEEEEEvEEEENS_8epilogue10collective18CollectiveEpilogueINS1Q_23Sm100TmaWarpSpecializedILi1ELi1ELi64ELb0ELb0EEEJSJ_NSB_IJNSY_ISG_SD_EENSY_ISH_SD_EEEEESK_NSB_IJNSB_IJllllEEESD_SZ_EEESK_S1Z_NS1Q_6fusion15FusionCallbacksIS1U_NS20_17LinearCombinationISK_fSK_fLNS_15FloatRoundStyleE2EEESJ_S1X_JEEENSA_5SM1004TMEM4LOAD26SM100_TMEM_LOAD_32dp32b64xES17_S1H_NSA_39AutoVectorizingCopyWithAssumedAlignmentILi128EEENSA_21SM90_TMA_STORE_IM2COLES1H_S2B_S2B_EEEvvEEEEvNT_6ParamsE)
        /*0038*/ 	.word	0x00000008


	//----- nvinfo : EIATTR_MIN_STACK_SIZE
	.align		4
.L_27:
        /*003c*/ 	.byte	0x04, 0x12
        /*003e*/ 	.short	(.L_29 - .L_28)
	.align		4
.L_28:
        /*0040*/ 	.word	index@(_ZN7cutlass13device_kernelINS_4conv6kernel13ConvUniversalINS1_16ConvProblemShapeILNS1_8OperatorE1ELi3EEENS1_10collective14CollectiveConvINS1_47MainloopSm100TmaUmmaWarpSpecializedImplicitGemmILS5_1ELi17ELi3ELi1ELi2EN4cute5tupleIJNSA_1CILi1EEESD_SD_EEEEENSB_IJNSC_ILi128EEENSC_ILi64EEENSB_IJSH_EEEEEENS_12float_e4m3_tESK_NSA_8TiledMMAINSA_8MMA_AtomIJNSA_10MMA_TraitsINSA_19SM100_MMA_F8F6F4_SSEJSK_SK_fSG_SH_NSA_17integral_constantINSA_4UMMA5MajorELSR_0EEENSP_ISR_LSR_1EEENSP_INSQ_7ScaleInELSU_0EEESV_EEEEEENSA_6LayoutISE_NSB_IJNSC_ILi0EEESZ_SZ_EEEEENSB_IJNSA_10UnderscoreES12_S12_EEEEENS7_6detail27Sm100ImplicitGemmTileTraitsINSA_20SM90_TMA_LOAD_IM2COLENSA_14ComposedLayoutINSA_7SwizzleILi2ELi4ELi3EEENSA_18smem_ptr_flag_bitsILi8EEENSY_INSB_IJNSC_ILi8EEESH_EEENSB_IJSH_SD_EEEEEEEvEENS16_INSA_13SM90_TMA_LOADENS18_IS1A_S1C_NSY_INSB_IJSH_S1D_EEENSB_IJSD_SH_EEEEEEEvEEEENS_8epilogue10collective18CollectiveEpilogueINS1Q_23Sm100TmaWarpSpecializedILi1ELi1ELi64ELb0ELb0EEEJSJ_NSB_IJNSY_ISG_SD_EENSY_ISH_SD_EEEEESK_NSB_IJNSB_IJllllEEESD_SZ_EEESK_S1Z_NS1Q_6fusion15FusionCallbacksIS1U_NS20_17LinearCombinationISK_fSK_fLNS_15FloatRoundStyleE2EEESJ_S1X_JEEENSA_5SM1004TMEM4LOAD26SM100_TMEM_LOAD_32dp32b64xES17_S1H_NSA_39AutoVectorizingCopyWithAssumedAlignmentILi128EEENSA_21SM90_TMA_STORE_IM2COLES1H_S2B_S2B_EEEvvEEEEvNT_6ParamsE)
        /*0044*/ 	.word	0x00000008
.L_29:


//--------------------- .nv.compat                --------------------------
	.section	.nv.compat,"",@"SHT_CUDA_COMPAT_INFO"
	.align	4
        /*0000*/ 	.byte	0x02, 0x09, 0x01, 0x00, 0x02, 0x02, 0x02, 0x00, 0x02, 0x05, 0x05, 0x00, 0x03, 0x07, 0x01, 0x01
        /*0010*/ 	.byte	0x02, 0x03, 0x01, 0x00, 0x02, 0x06, 0x01, 0x00, 0x04, 0x0b, 0x08, 0x00, 0x09, 0x00, 0x00, 0x00
        /*0020*/ 	.byte	0x00, 0x00, 0x00, 0x00


//--------------------- .nv.info._ZN7cutlass13device_kernelINS_4conv6kernel13ConvUniversalINS1_16ConvProblemShapeILNS1_8OperatorE1ELi3EEENS1_10collective14CollectiveConvINS1_47MainloopSm100TmaUmmaWarpSpecializedImplicitGemmILS5_1ELi17ELi3ELi1ELi2EN4cute5tupleIJNSA_1CILi1EEESD_SD_EEEEENSB_IJNSC_ILi128EEENSC_ILi64EEENSB_IJSH_EEEEEENS_12float_e4m3_tESK_NSA_8TiledMMAINSA_8MMA_AtomIJNSA_10MMA_TraitsINSA_19SM100_MMA_F8F6F4_SSEJSK_SK_fSG_SH_NSA_17integral_constantINSA_4UMMA5MajorELSR_0EEENSP_ISR_LSR_1EEENSP_INSQ_7ScaleInELSU_0EEESV_EEEEEENSA_6LayoutISE_NSB_IJNSC_ILi0EEESZ_SZ_EEEEENSB_IJNSA_10UnderscoreES12_S12_EEEEENS7_6detail27Sm100ImplicitGemmTileTraitsINSA_20SM90_TMA_LOAD_IM2COLENSA_14ComposedLayoutINSA_7SwizzleILi2ELi4ELi3EEENSA_18smem_ptr_flag_bitsILi8EEENSY_INSB_IJNSC_ILi8EEESH_EEENSB_IJSH_SD_EEEEEEEvEENS16_INSA_13SM90_TMA_LOADENS18_IS1A_S1C_NSY_INSB_IJSH_S1D_EEENSB_IJSD_SH_EEEEEEEvEEEENS_8epilogue10collective18CollectiveEpilogueINS1Q_23Sm100TmaWarpSpecializedILi1ELi1ELi64ELb0ELb0EEEJSJ_NSB_IJNSY_ISG_SD_EENSY_ISH_SD_EEEEESK_NSB_IJNSB_IJllllEEESD_SZ_EEESK_S1Z_NS1Q_6fusion15FusionCallbacksIS1U_NS20_17LinearCombinationISK_fSK_fLNS_15FloatRoundStyleE2EEESJ_S1X_JEEENSA_5SM1004TMEM4LOAD26SM100_TMEM_LOAD_32dp32b64xES17_S1H_NSA_39AutoVectorizingCopyWithAssumedAlignmentILi128EEENSA_21SM90_TMA_STORE_IM2COLES1H_S2B_S2B_EEEvvEEEEvNT_6ParamsE --------------------------
	.section	.nv.info._ZN7cutlass13device_kernelINS_4conv6kernel13ConvUniversalINS1_16ConvProblemShapeILNS1_8OperatorE1ELi3EEENS1_10collective14CollectiveConvINS1_47MainloopSm100TmaUmmaWarpSpecializedImplicitGemmILS5_1ELi17ELi3ELi1ELi2EN4cute5tupleIJNSA_1CILi1EEESD_SD_EEEEENSB_IJNSC_ILi128EEENSC_ILi64EEENSB_IJSH_EEEEEENS_12float_e4m3_tESK_NSA_8TiledMMAINSA_8MMA_AtomIJNSA_10MMA_TraitsINSA_19SM100_MMA_F8F6F4_SSEJSK_SK_fSG_SH_NSA_17integral_constantINSA_4UMMA5MajorELSR_0EEENSP_ISR_LSR_1EEENSP_INSQ_7ScaleInELSU_0EEESV_EEEEEENSA_6LayoutISE_NSB_IJNSC_ILi0EEESZ_SZ_EEEEENSB_IJNSA_10UnderscoreES12_S12_EEEEENS7_6detail27Sm100ImplicitGemmTileTraitsINSA_20SM90_TMA_LOAD_IM2COLENSA_14ComposedLayoutINSA_7SwizzleILi2ELi4ELi3EEENSA_18smem_ptr_flag_bitsILi8EEENSY_INSB_IJNSC_ILi8EEESH_EEENSB_IJSH_SD_EEEEEEEvEENS16_INSA_13SM90_TMA_LOADENS18_IS1A_S1C_NSY_INSB_IJSH_S1D_EEENSB_IJSD_SH_EEEEEEEvEEEENS_8epilogue10collective18CollectiveEpilogueINS1Q_23Sm100TmaWarpSpecializedILi1ELi1ELi64ELb0ELb0EEEJSJ_NSB_IJNSY_ISG_SD_EENSY_ISH_SD_EEEEESK_NSB_IJNSB_IJllllEEESD_SZ_EEESK_S1Z_NS1Q_6fusion15FusionCallbacksIS1U_NS20_17LinearCombinationISK_fSK_fLNS_15FloatRoundStyleE2EEESJ_S1X_JEEENSA_5SM1004TMEM4LOAD26SM100_TMEM_LOAD_32dp32b64xES17_S1H_NSA_39AutoVectorizingCopyWithAssumedAlignmentILi128EEENSA_21SM90_TMA_STORE_IM2COLES1H_S2B_S2B_EEEvvEEEEvNT_6ParamsE,"",@"SHT_CUDA_INFO"
	.sectionflags	@""
	.align	4


	//----- nvinfo : EIATTR_CUDA_API_VERSION
	.align		4
        /*0000*/ 	.byte	0x04, 0x37
        /*0002*/ 	.short	(.L_31 - .L_30)
.L_30:
        /*0004*/ 	.word	0x00000082


	//----- nvinfo : EIATTR_KPARAM_INFO
	.align		4
.L_31:
        /*0008*/ 	.byte	0x04, 0x17
        /*000a*/ 	.short	(.L_33 - .L_32)
.L_32:
        /*000c*/ 	.word	0x00000000
        /*0010*/ 	.short	0x0000
        /*0012*/ 	.short	0x0000
        /*0014*/ 	.byte	0x00, 0xf0, 0x01, 0x24


	//----- nvinfo : EIATTR_AT_ENTRY_FRAGMENTS
	.align		4
.L_33:
        /*0018*/ 	.byte	0x04, 0x4f
        /*001a*/ 	.short	(.L_35 - .L_34)


	//   ....[0]....
.L_34:
        /*001c*/ 	.word	0x00000006


	//----- nvinfo : EIATTR_RESERVED_SMEM_USED
	.align		4
.L_35:
        /*0020*/ 	.byte	0x01, 0x41
	.zero		2


	//----- nvinfo : EIATTR_SPARSE_MMA_MASK
	.align		4
        /*0024*/ 	.byte	0x03, 0x50
        /*0026*/ 	.short	0x0000


	//----- nvinfo : EIATTR_TCGEN05_1CTA_USED
	.align		4
        /*0028*/ 	.byte	0x01, 0x51
	.zero		2


	//----- nvinfo : EIATTR_MAXREG_COUNT
	.align		4
        /*002c*/ 	.byte	0x03, 0x1b
        /*002e*/ 	.short	0x00ff


	//----- nvinfo : EIATTR_NUM_BARRIERS
	.align		4
        /*0030*/ 	.byte	0x02, 0x4c
        /*0032*/ 	.byte	0x07
	.zero		1


	//----- nvinfo : EIATTR_EXTERNS
	.align		4
        /*0034*/ 	.byte	0x04, 0x0f
        /*0036*/ 	.short	(.L_37 - .L_36)


	//   ....[0]....
	.align		4
.L_36:
        /*0038*/ 	.word	index@(__assertfail)


	//----- nvinfo : EIATTR_MERCURY_ISA_VERSION
	.align		4
.L_37:
        /*003c*/ 	.byte	0x03, 0x5f
        /*003e*/ 	.short	0x0101


	//----- nvinfo : EIATTR_INT_WARP_WIDE_INSTR_OFFSETS
	.align		4
        /*0040*/ 	.byte	0x04, 0x31
        /*0042*/ 	.short	(.L_39 - .L_38)


	//   ....[0]....
.L_38:
        /*0044*/ 	.word	0x00004440


	//   ....[1]....
        /*0048*/ 	.word	0x00004460


	//   ....[2]....
        /*004c*/ 	.word	0x00004490


	//   ....[3]....
        /*0050*/ 	.word	0x00004fb0


	//   ....[4]....
        /*0054*/ 	.word	0x00005220


	//----- nvinfo : EIATTR_COOP_GROUP_MASK_REGIDS
	.align		4
.L_39:
        /*0058*/ 	.byte	0x04, 0x29
        /*005a*/ 	.short	(.L_41 - .L_40)


	//   ....[0]....
.L_40:
        /*005c*/ 	.word	0xffffffff


	//   ....[1]....
        /*0060*/ 	.word	0xffffffff


	//   ....[2]....
        /*0064*/ 	.word	0xffffffff


	//   ....[3]....
        /*0068*/ 	.word	0xffffffff


	//   ....[4]....
        /*006c*/ 	.word	0xffffffff


	//   ....[5]....
        /*0070*/ 	.word	0xffffffff


	//   ....[6]....
        /*0074*/ 	.word	0xffffffff


	//   ....[7]....
        /*0078*/ 	.word	0xffffffff


	//   ....[8]....
        /*007c*/ 	.word	0xffffffff


	//   ....[9]....
        /*0080*/ 	.word	0xffffffff


	//   ....[10]....
        /*0084*/ 	.word	0xffffffff


	//   ....[11]....
        /*0088*/ 	.word	0xffffffff


	//----- nvinfo : EIATTR_COOP_GROUP_INSTR_OFFSETS
	.align		4
.L_41:
        /*008c*/ 	.byte	0x04, 0x28
        /*008e*/ 	.short	(.L_43 - .L_42)


	//   ....[0]....
.L_42:
        /*0090*/ 	.word	0x00000090


	//   ....[1]....
        /*0094*/ 	.word	0x00000520


	//   ....[2]....
        /*0098*/ 	.word	0x00000860


	//   ....[3]....
        /*009c*/ 	.word	0x000009a0


	//   ....[4]....
        /*00a0*/ 	.word	0x00000aa0


	//   ....[5]....
        /*00a4*/ 	.word	0x00000bf0


	//   ....[6]....
        /*00a8*/ 	.word	0x00002410


	//   ....[7]....
        /*00ac*/ 	.word	0x00003890


	//   ....[8]....
        /*00b0*/ 	.word	0x00003aa0


	//   ....[9]....
        /*00b4*/ 	.word	0x00003ad0


	//   ....[10]....
        /*00b8*/ 	.word	0x00004320


	//   ....[11]....
        /*00bc*/ 	.word	0x00004560


	//----- nvinfo : EIATTR_VRC_CTA_INIT_COUNT
	.align		4
.L_43:
        /*00c0*/ 	.byte	0x02, 0x4a
        /*00c2*/ 	.byte	0x80
	.zero		1


	//----- nvinfo : EIATTR_SYSCALL_OFFSETS
	.align		4
        /*00c4*/ 	.byte	0x04, 0x46
        /*00c6*/ 	.short	(.L_45 - .L_44)


	//   ....[0]....
.L_44:
        /*00c8*/ 	.word	0x00005d50


	//   ....[1]....
        /*00cc*/ 	.word	0x00005e90


	//   ....[2]....
        /*00d0*/ 	.word	0x00006680


	//----- nvinfo : EIATTR_MBARRIER_INSTR_OFFSETS
	.align		4
.L_45:
        /*00d4*/ 	.byte	0x04, 0x39
        /*00d6*/ 	.short	(.L_47 - .L_46)


	//   ....[0]....
.L_46:
        /*00d8*/ 	.word	0x00000620
        /*00dc*/ 	.word	0x000000ff
        /*00e0*/ 	.word	0x00000000
        /*00e4*/ 	.short	0x0100
        /*00e6*/ 	.byte	0x04
	.zero		1


	//   ....[1]....
        /*00e8*/ 	.word	0x00000630
        /*00ec*/ 	.word	0x000000ff
        /*00f0*/ 	.word	0x00000088
        /*00f4*/ 	.short	0x0100
        /*00f6*/ 	.byte	0x04
	.zero		1


	//   ....[2]....
        /*00f8*/ 	.word	0x00000640
        /*00fc*/ 	.word	0x000000ff
        /*0100*/ 	.word	0x00000008
        /*0104*/ 	.short	0x0100
        /*0106*/ 	.byte	0x04
	.zero		1


	//   ....[3]....
        /*0108*/ 	.word	0x00000650
        /*010c*/ 	.word	0x000000ff
        /*0110*/ 	.word	0x00000090
        /*0114*/ 	.short	0x0100
        /*0116*/ 	.byte	0x04
	.zero		1


	//   ....[4]....
        /*0118*/ 	.word	0x00000660
        /*011c*/ 	.word	0x000000ff
        /*0120*/ 	.word	0x00000010
        /*0124*/ 	.short	0x0100
        /*0126*/ 	.byte	0x04
	.zero		1


	//   ....[5]....
        /*0128*/ 	.word	0x00000670
        /*012c*/ 	.word	0x000000ff
        /*0130*/ 	.word	0x00000098
        /*0134*/ 	.short	0x0100
        /*0136*/ 	.byte	0x04
	.zero		1


	//   ....[6]....
        /*0138*/ 	.word	0x00000680
        /*013c*/ 	.word	0x000000ff
        /*0140*/ 	.word	0x00000018
        /*0144*/ 	.short	0x0100
        /*0146*/ 	.byte	0x04
	.zero		1


	//   ....[7]....
        /*0148*/ 	.word	0x00000690
        /*014c*/ 	.word	0x000000ff
        /*0150*/ 	.word	0x000000a0
        /*0154*/ 	.short	0x0100
        /*0156*/ 	.byte	0x04
	.zero		1


	//   ....[8]....
        /*0158*/ 	.word	0x000006a0
        /*015c*/ 	.word	0x000000ff
        /*0160*/ 	.word	0x00000020
        /*0164*/ 	.short	0x0100
        /*0166*/ 	.byte	0x04
	.zero		1


	//   ....[9]....
        /*0168*/ 	.word	0x000006b0
        /*016c*/ 	.word	0x000000ff
        /*0170*/ 	.word	0x000000a8
        /*0174*/ 	.short	0x0100
        /*0176*/ 	.byte	0x04
	.zero		1


	//   ....[10]....
        /*0178*/ 	.word	0x000006c0
        /*017c*/ 	.word	0x000000ff
        /*0180*/ 	.word	0x00000028
        /*0184*/ 	.short	0x0100
        /*0186*/ 	.byte	0x04
	.zero		1


	//   ....[11]....
        /*0188*/ 	.word	0x000006d0
        /*018c*/ 	.word	0x000000ff
        /*0190*/ 	.word	0x000000b0
        /*0194*/ 	.short	0x0100
        /*0196*/ 	.byte	0x04
	.zero		1


	//   ....[12]....
        /*0198*/ 	.word	0x000006e0
        /*019c*/ 	.word	0x000000ff
        /*01a0*/ 	.word	0x00000030
        /*01a4*/ 	.short	0x0100
        /*01a6*/ 	.byte	0x04
	.zero		1


	//   ....[13]....
        /*01a8*/ 	.word	0x000006f0
        /*01ac*/ 	.word	0x000000ff
        /*01b0*/ 	.word	0x000000b8
        /*01b4*/ 	.short	0x0100
        /*01b6*/ 	.byte	0x04
	.zero		1


	//   ....[14]....
        /*01b8*/ 	.word	0x00000700
        /*01bc*/ 	.word	0x000000ff
        /*01c0*/ 	.word	0x00000038
        /*01c4*/ 	.short	0x0100
        /*01c6*/ 	.byte	0x04
	.zero		1


	//   ....[15]....
        /*01c8*/ 	.word	0x00000710
        /*01cc*/ 	.word	0x000000ff
        /*01d0*/ 	.word	0x000000c0
        /*01d4*/ 	.short	0x0100
        /*01d6*/ 	.byte	0x04
	.zero		1


	//   ....[16]....
        /*01d8*/ 	.word	0x00000720
        /*01dc*/ 	.word	0x000000ff
        /*01e0*/ 	.word	0x00000040
        /*01e4*/ 	.short	0x0100
        /*01e6*/ 	.byte	0x04
	.zero		1


	//   ....[17]....
        /*01e8*/ 	.word	0x00000730
        /*01ec*/ 	.word	0x000000ff
        /*01f0*/ 	.word	0x000000c8
        /*01f4*/ 	.short	0x0100
        /*01f6*/ 	.byte	0x04
	.zero		1


	//   ....[18]....
        /*01f8*/ 	.word	0x00000740
        /*01fc*/ 	.word	0x000000ff
        /*0200*/ 	.word	0x00000048
        /*0204*/ 	.short	0x0100
        /*0206*/ 	.byte	0x04
	.zero		1


	//   ....[19]....
        /*0208*/ 	.word	0x00000750
        /*020c*/ 	.word	0x000000ff
        /*0210*/ 	.word	0x000000d0
        /*0214*/ 	.short	0x0100
        /*0216*/ 	.byte	0x04
	.zero		1


	//   ....[20]....
        /*0218*/ 	.word	0x00000760
        /*021c*/ 	.word	0x000000ff
        /*0220*/ 	.word	0x00000050
        /*0224*/ 	.short	0x0100
        /*0226*/ 	.byte	0x04
	.zero		1


	//   ....[21]....
        /*0228*/ 	.word	0x00000770
        /*022c*/ 	.word	0x000000ff
        /*0230*/ 	.word	0x000000d8
        /*0234*/ 	.short	0x0100
        /*0236*/ 	.byte	0x04
	.zero		1


	//   ....[22]....
        /*0238*/ 	.word	0x00000780
        /*023c*/ 	.word	0x000000ff
        /*0240*/ 	.word	0x00000058
        /*0244*/ 	.short	0x0100
        /*0246*/ 	.byte	0x04
	.zero		1


	//   ....[23]....
        /*0248*/ 	.word	0x00000790
        /*024c*/ 	.word	0x000000ff
        /*0250*/ 	.word	0x000000e0
        /*0254*/ 	.short	0x0100
        /*0256*/ 	.byte	0x04
	.zero		1


	//   ....[24]....
        /*0258*/ 	.word	0x000007a0
        /*025c*/ 	.word	0x000000ff
        /*0260*/ 	.word	0x00000060
        /*0264*/ 	.short	0x0100
        /*0266*/ 	.byte	0x04
	.zero		1


	//   ....[25]....
        /*0268*/ 	.word	0x000007b0
        /*026c*/ 	.word	0x000000ff
        /*0270*/ 	.word	0x000000e8
        /*0274*/ 	.short	0x0100
        /*0276*/ 	.byte	0x04
	.zero		1


	//   ....[26]....
        /*0278*/ 	.word	0x000007c0
        /*027c*/ 	.word	0x000000ff
        /*0280*/ 	.word	0x00000068
        /*0284*/ 	.short	0x0100
        /*0286*/ 	.byte	0x04
	.zero		1


	//   ....[27]....
        /*0288*/ 	.word	0x000007d0
        /*028c*/ 	.word	0x000000ff
        /*0290*/ 	.word	0x000000f0
        /*0294*/ 	.short	0x0100
        /*0296*/ 	.byte	0x04
	.zero		1


	//   ....[28]....
        /*0298*/ 	.word	0x000007e0
        /*029c*/ 	.word	0x000000ff
        /*02a0*/ 	.word	0x00000070
        /*02a4*/ 	.short	0x0100
        /*02a6*/ 	.byte	0x04
	.zero		1


	//   ....[29]....
        /*02a8*/ 	.word	0x000007f0
        /*02ac*/ 	.word	0x000000ff
        /*02b0*/ 	.word	0x000000f8
        /*02b4*/ 	.short	0x0100
        /*02b6*/ 	.byte	0x04
	.zero		1


	//   ....[30]....
        /*02b8*/ 	.word	0x00000800
        /*02bc*/ 	.word	0x000000ff
        /*02c0*/ 	.word	0x00000078
        /*02c4*/ 	.short	0x0100
        /*02c6*/ 	.byte	0x04
	.zero		1


	//   ....[31]....
        /*02c8*/ 	.word	0x00000810
        /*02cc*/ 	.word	0x000000ff
        /*02d0*/ 	.word	0x00000100
        /*02d4*/ 	.short	0x0100
        /*02d6*/ 	.byte	0x04
	.zero		1


	//   ....[32]....
        /*02d8*/ 	.word	0x00000820
        /*02dc*/ 	.word	0x000000ff
        /*02e0*/ 	.word	0x00000080
        /*02e4*/ 	.short	0x0100
        /*02e6*/ 	.byte	0x04
	.zero		1


	//   ....[33]....
        /*02e8*/ 	.word	0x00000830
        /*02ec*/ 	.word	0x000000ff
        /*02f0*/ 	.word	0x00000108
        /*02f4*/ 	.short	0x0100
        /*02f6*/ 	.byte	0x04
	.zero		1


	//   ....[34]....
        /*02f8*/ 	.word	0x00000970
        /*02fc*/ 	.word	0x000000ff
        /*0300*/ 	.word	0x00000110
        /*0304*/ 	.short	0x0100
        /*0306*/ 	.byte	0x04
	.zero		1


	//   ....[35]....
        /*0308*/ 	.word	0x00000980
        /*030c*/ 	.word	0x000000ff
        /*0310*/ 	.word	0x00000118
        /*0314*/ 	.short	0x0100
        /*0316*/ 	.byte	0x04
	.zero		1


	//   ....[36]....
        /*0318*/ 	.word	0x00000a70
        /*031c*/ 	.word	0x000000ff
        /*0320*/ 	.word	0x00000120
        /*0324*/ 	.short	0x0100
        /*0326*/ 	.byte	0x06
	.zero		1


	//   ....[37]....
        /*0328*/ 	.word	0x00000a80
        /*032c*/ 	.word	0x000000ff
        /*0330*/ 	.word	0x00000128
        /*0334*/ 	.short	0x0100
        /*0336*/ 	.byte	0x06
	.zero		1


	//   ....[38]....
        /*0338*/ 	.word	0x00000bc0
        /*033c*/ 	.word	0x000000ff
        /*0340*/ 	.word	0x00000130
        /*0344*/ 	.short	0x0100
        /*0346*/ 	.byte	0x06
	.zero		1


	//   ....[39]....
        /*0348*/ 	.word	0x00000bd0
        /*034c*/ 	.word	0x000000ff
        /*0350*/ 	.word	0x00000138
        /*0354*/ 	.short	0x0100
        /*0356*/ 	.byte	0x06
	.zero		1


	//   ....[40]....
        /*0358*/ 	.word	0x00000d20
        /*035c*/ 	.word	0x000000ff
        /*0360*/ 	.word	0x00000140
        /*0364*/ 	.short	0x0100
        /*0366*/ 	.byte	0x04
	.zero		1


	//   ....[41]....
        /*0368*/ 	.word	0x00000d30
        /*036c*/ 	.word	0x000000ff
        /*0370*/ 	.word	0x00000150
        /*0374*/ 	.short	0x0100
        /*0376*/ 	.byte	0x04
	.zero		1


	//   ....[42]....
        /*0378*/ 	.word	0x00000d40
        /*037c*/ 	.word	0x000000ff
        /*0380*/ 	.word	0x00000148
        /*0384*/ 	.short	0x0100
        /*0386*/ 	.byte	0x04
	.zero		1


	//   ....[43]....
        /*0388*/ 	.word	0x00000d50
        /*038c*/ 	.word	0x000000ff
        /*0390*/ 	.word	0x00000158
        /*0394*/ 	.short	0x0100
        /*0396*/ 	.byte	0x04
	.zero		1


	//   ....[44]....
        /*0398*/ 	.word	0x000016d0
        /*039c*/ 	.word	0x000000ff
        /*03a0*/ 	.word	0x00000088
        /*03a4*/ 	.short	0x010a
        /*03a6*/ 	.byte	0x04
	.zero		1


	//   ....[45]....
        /*03a8*/ 	.word	0x000019e0
        /*03ac*/ 	.word	0x000000ff
        /*03b0*/ 	.word	0x00000088
        /*03b4*/ 	.short	0x010a
        /*03b6*/ 	.byte	0x09
	.zero		1


	//   ....[46]....
        /*03b8*/ 	.word	0x00001b50
        /*03bc*/ 	.word	0x000000ff
        /*03c0*/ 	.word	0x00000088
        /*03c4*/ 	.short	0x010a
        /*03c6*/ 	.byte	0x08
	.zero		1


	//   ....[47]....
        /*03c8*/ 	.word	0x00001d70
        /*03cc*/ 	.word	0x000000ff
        /*03d0*/ 	.word	0x00000128
        /*03d4*/ 	.short	0x0101
        /*03d6*/ 	.byte	0x1e
	.zero		1


	//   ....[48]....
        /*03d8*/ 	.word	0x00001da0
        /*03dc*/ 	.word	0x000000ff
        /*03e0*/ 	.word	0x00000088
        /*03e4*/ 	.short	0x010a
        /*03e6*/ 	.byte	0x04
	.zero		1


	//   ....[49]....
        /*03e8*/ 	.word	0x00002080
        /*03ec*/ 	.word	0x000000ff
        /*03f0*/ 	.word	0x00000088
        /*03f4*/ 	.short	0x010a
        /*03f6*/ 	.byte	0x09
	.zero		1


	//   ....[50]....
        /*03f8*/ 	.word	0x000021f0
        /*03fc*/ 	.word	0x000000ff
        /*0400*/ 	.word	0x00000088
        /*0404*/ 	.short	0x010a
        /*0406*/ 	.byte	0x08
	.zero		1


	//   ....[51]....
        /*0408*/ 	.word	0x00002420
        /*040c*/ 	.word	0x000000ff
        /*0410*/ 	.word	0x00000130
        /*0414*/ 	.short	0x010a
        /*0416*/ 	.byte	0x1e
	.zero		1


	//   ....[52]....
        /*0418*/ 	.word	0x000024e0
        /*041c*/ 	.word	0x000000ff
        /*0420*/ 	.word	0x00000000
        /*0424*/ 	.short	0x0101
        /*0426*/ 	.byte	0x04
	.zero		1


	//   ....[53]....
        /*0428*/ 	.word	0x00002ae0
        /*042c*/ 	.word	0x000000ff
        /*0430*/ 	.word	0x00000000
        /*0434*/ 	.short	0x010a
        /*0436*/ 	.byte	0x04
	.zero		1


	//   ....[54]....
        /*0438*/ 	.word	0x00002b80
        /*043c*/ 	.word	0x000000ff
        /*0440*/ 	.word	0x00000000
        /*0444*/ 	.short	0x010a
        /*0446*/ 	.byte	0x05
	.zero		1


	//   ....[55]....
        /*0448*/ 	.word	0x00002c20
        /*044c*/ 	.word	0x000000ff
        /*0450*/ 	.word	0x00000000
        /*0454*/ 	.short	0x010a
        /*0456*/ 	.byte	0x05
	.zero		1


	//   ....[56]....
        /*0458*/ 	.word	0x00002cc0
        /*045c*/ 	.word	0x000000ff
        /*0460*/ 	.word	0x00000000
        /*0464*/ 	.short	0x010a
        /*0466*/ 	.byte	0x05
	.zero		1


	//   ....[57]....
        /*0468*/ 	.word	0x00002d60
        /*046c*/ 	.word	0x000000ff
        /*0470*/ 	.word	0x00000000
        /*0474*/ 	.short	0x010a
        /*0476*/ 	.byte	0x05
	.zero		1


	//   ....[58]....
        /*0478*/ 	.word	0x00002e00
        /*047c*/ 	.word	0x000000ff
        /*0480*/ 	.word	0x00000000
        /*0484*/ 	.short	0x010a
        /*0486*/ 	.byte	0x05
	.zero		1


	//   ....[59]....
        /*0488*/ 	.word	0x00002ea0
        /*048c*/ 	.word	0x000000ff
        /*0490*/ 	.word	0x00000000
        /*0494*/ 	.short	0x010a
        /*0496*/ 	.byte	0x05
	.zero		1


	//   ....[60]....
        /*0498*/ 	.word	0x00002f40
        /*049c*/ 	.word	0x000000ff
        /*04a0*/ 	.word	0x00000000
        /*04a4*/ 	.short	0x010a
        /*04a6*/ 	.byte	0x05
	.zero		1


	//   ....[61]....
        /*04a8*/ 	.word	0x00002fe0
        /*04ac*/ 	.word	0x000000ff
        /*04b0*/ 	.word	0x00000000
        /*04b4*/ 	.short	0x010a
        /*04b6*/ 	.byte	0x05
	.zero		1


	//   ....[62]....
        /*04b8*/ 	.word	0x00003080
        /*04bc*/ 	.word	0x000000ff
        /*04c0*/ 	.word	0x00000000
        /*04c4*/ 	.short	0x010a
        /*04c6*/ 	.byte	0x05
	.zero		1


	//   ....[63]....
        /*04c8*/ 	.word	0x00003120
        /*04cc*/ 	.word	0x000000ff
        /*04d0*/ 	.word	0x00000000
        /*04d4*/ 	.short	0x010a
        /*04d6*/ 	.byte	0x05
	.zero		1


	//   ....[64]....
        /*04d8*/ 	.word	0x000031c0
        /*04dc*/ 	.word	0x000000ff
        /*04e0*/ 	.word	0x00000000
        /*04e4*/ 	.short	0x010a
        /*04e6*/ 	.byte	0x05
	.zero		1


	//   ....[65]....
        /*04e8*/ 	.word	0x00003260
        /*04ec*/ 	.word	0x000000ff
        /*04f0*/ 	.word	0x00000000
        /*04f4*/ 	.short	0x010a
        /*04f6*/ 	.byte	0x05
	.zero		1


	//   ....[66]....
        /*04f8*/ 	.word	0x00003300
        /*04fc*/ 	.word	0x000000ff
        /*0500*/ 	.word	0x00000000
        /*0504*/ 	.short	0x010a
        /*0506*/ 	.byte	0x05
	.zero		1


	//   ....[67]....
        /*0508*/ 	.word	0x000033a0
        /*050c*/ 	.word	0x000000ff
        /*0510*/ 	.word	0x00000000
        /*0514*/ 	.short	0x010a
        /*0516*/ 	.byte	0x05
	.zero		1


	//   ....[68]....
        /*0518*/ 	.word	0x00003440
        /*051c*/ 	.word	0x000000ff
        /*0520*/ 	.word	0x00000000
        /*0524*/ 	.short	0x010a
        /*0526*/ 	.byte	0x05
	.zero		1


	//   ....[69]....
        /*0528*/ 	.word	0x000034f0
        /*052c*/ 	.word	0x00000000
        /*0530*/ 	.word	0x00000000
        /*0534*/ 	.short	0x010a
        /*0536*/ 	.byte	0xff
	.zero		1


	//   ....[70]....
        /*0538*/ 	.word	0x00003640
        /*053c*/ 	.word	0x000000ff
        /*0540*/ 	.word	0x00000138
        /*0544*/ 	.short	0x010a
        /*0546*/ 	.byte	0x04
	.zero		1


	//   ....[71]....
        /*0548*/ 	.word	0x000036e0
        /*054c*/ 	.word	0x000000ff
        /*0550*/ 	.word	0x00000130
        /*0554*/ 	.short	0x010a
        /*0556*/ 	.byte	0x04
	.zero		1


	//   ....[72]....
        /*0558*/ 	.word	0x00003780
        /*055c*/ 	.word	0x000000ff
        /*0560*/ 	.word	0x00000000
        /*0564*/ 	.short	0x0101
        /*0566*/ 	.byte	0x05
	.zero		1


	//   ....[73]....
        /*0568*/ 	.word	0x000037c0
        /*056c*/ 	.word	0x000000ff
        /*0570*/ 	.word	0x00000138
        /*0574*/ 	.short	0x0106
        /*0576*/ 	.byte	0x04
	.zero		1


	//   ....[74]....
        /*0578*/ 	.word	0x00003800
        /*057c*/ 	.word	0x00000000
        /*0580*/ 	.word	0x00000138
        /*0584*/ 	.short	0x010a
        /*0586*/ 	.byte	0xff
	.zero		1


	//   ....[75]....
        /*0588*/ 	.word	0x00003d20
        /*058c*/ 	.word	0x000000ff
        /*0590*/ 	.word	0x00000130
        /*0594*/ 	.short	0x010a
        /*0596*/ 	.byte	0x12
	.zero		1


	//   ....[76]....
        /*0598*/ 	.word	0x00003dd0
        /*059c*/ 	.word	0x000000ff
        /*05a0*/ 	.word	0x00000000
        /*05a4*/ 	.short	0x0101
        /*05a6*/ 	.byte	0x1c
	.zero		1


	//   ....[77]....
        /*05a8*/ 	.word	0x00003de0
        /*05ac*/ 	.word	0x000000ff
        /*05b0*/ 	.word	0x00000150
        /*05b4*/ 	.short	0x010a
        /*05b6*/ 	.byte	0x16
	.zero		1


	//   ....[78]....
        /*05b8*/ 	.word	0x00003ea0
        /*05bc*/ 	.word	0x000000ff
        /*05c0*/ 	.word	0x00000000
        /*05c4*/ 	.short	0x010a
        /*05c6*/ 	.byte	0x04
	.zero		1


	//   ....[79]....
        /*05c8*/ 	.word	0x00003ee0
        /*05cc*/ 	.word	0x000000ff
        /*05d0*/ 	.word	0x00000000
        /*05d4*/ 	.short	0x010a
        /*05d6*/ 	.byte	0x10
	.zero		1


	//   ....[80]....
        /*05d8*/ 	.word	0x00004020
        /*05dc*/ 	.word	0x000000ff
        /*05e0*/ 	.word	0x00000000
        /*05e4*/ 	.short	0x010a
        /*05e6*/ 	.byte	0x04
	.zero		1


	//   ....[81]....
        /*05e8*/ 	.word	0x00004270
        /*05ec*/ 	.word	0x000000ff
        /*05f0*/ 	.word	0x00000000
        /*05f4*/ 	.short	0x010a
        /*05f6*/ 	.byte	0x04
	.zero		1


	//   ....[82]....
        /*05f8*/ 	.word	0x00004300
        /*05fc*/ 	.word	0x000000ff
        /*0600*/ 	.word	0x00000000
        /*0604*/ 	.short	0x010a
        /*0606*/ 	.byte	0x04
	.zero		1


	//   ....[83]....
        /*0608*/ 	.word	0x00004800
        /*060c*/ 	.word	0x000000ff
        /*0610*/ 	.word	0x00000130
        /*0614*/ 	.short	0x010a
        /*0616*/ 	.byte	0x1c
	.zero		1


	//   ....[84]....
        /*0618*/ 	.word	0x000048a0
        /*061c*/ 	.word	0x000000ff
        /*0620*/ 	.word	0x00000000
        /*0624*/ 	.short	0x0101
        /*0626*/ 	.byte	0x25
	.zero		1


	//   ....[85]....
        /*0628*/ 	.word	0x00004dd0
        /*062c*/ 	.word	0x000000ff
        /*0630*/ 	.word	0x00000128
        /*0634*/ 	.short	0x010a
        /*0636*/ 	.byte	0x1c
	.zero		1


	//   ....[86]....
        /*0638*/ 	.word	0x00004f40
        /*063c*/ 	.word	0x000000ff
        /*0640*/ 	.word	0x00000118
        /*0644*/ 	.short	0x010a
        /*0646*/ 	.byte	0x1c
	.zero		1


	//   ....[87]....
        /*0648*/ 	.word	0x000052a0
        /*064c*/ 	.word	0x000000ff
        /*0650*/ 	.word	0x00000110
        /*0654*/ 	.short	0x010b
        /*0656*/ 	.byte	0x1c
	.zero		1


	//   ....[88]....
        /*0658*/ 	.word	0x000052b0
        /*065c*/ 	.word	0x000000ff
        /*0660*/ 	.word	0x00000000
        /*0664*/ 	.short	0x0101
        /*0666*/ 	.byte	0x26
	.zero		1


	//   ....[89]....
        /*0668*/ 	.word	0x000052f0
        /*066c*/ 	.word	0x00000000
        /*0670*/ 	.word	0x00000118
        /*0674*/ 	.short	0x010a
        /*0676*/ 	.byte	0xff
	.zero		1


	//   ....[90]....
        /*0678*/ 	.word	0x00005620
        /*067c*/ 	.word	0x000000ff
        /*0680*/ 	.word	0x00000130
        /*0684*/ 	.short	0x010a
        /*0686*/ 	.byte	0x2b
	.zero		1


	//   ....[91]....
        /*0688*/ 	.word	0x000056f0
        /*068c*/ 	.word	0x000000ff
        /*0690*/ 	.word	0x00000000
        /*0694*/ 	.short	0x0101
        /*0696*/ 	.byte	0x04
	.zero		1


	//   ....[92]....
        /*0698*/ 	.word	0x00006240
        /*069c*/ 	.word	0x000000ff
        /*06a0*/ 	.word	0x00000110
        /*06a4*/ 	.short	0x010a
        /*06a6*/ 	.byte	0x2b
	.zero		1


	//   ....[93]....
        /*06a8*/ 	.word	0x00006260
        /*06ac*/ 	.word	0x00000016
        /*06b0*/ 	.word	0x00000140
        /*06b4*/ 	.short	0x010a
        /*06b6*/ 	.byte	0xff
	.zero		1


	//   ....[94]....
        /*06b8*/ 	.word	0x000063f0
        /*06bc*/ 	.word	0x000000ff
        /*06c0*/ 	.word	0x00000110
        /*06c4*/ 	.short	0x010a
        /*06c6*/ 	.byte	0x2b
	.zero		1


	//   ....[95]....
        /*06c8*/ 	.word	0x00006500
        /*06cc*/ 	.word	0x000000ff
        /*06d0*/ 	.word	0x00000000
        /*06d4*/ 	.short	0x0101
        /*06d6*/ 	.byte	0x04
	.zero		1


	//   ....[96]....
        /*06d8*/ 	.word	0x00006560
        /*06dc*/ 	.word	0x00000016
        /*06e0*/ 	.word	0x00000140
        /*06e4*/ 	.short	0x010a
        /*06e6*/ 	.byte	0xff
	.zero		1


	//   ....[97]....
        /*06e8*/ 	.word	0x00006ca0
        /*06ec*/ 	.word	0x000000ff
        /*06f0*/ 	.word	0x00000000
        /*06f4*/ 	.short	0x0101
        /*06f6*/ 	.byte	0x04
	.zero		1


	//   ....[98]....
        /*06f8*/ 	.word	0x00007b30
        /*06fc*/ 	.word	0x00000000
        /*0700*/ 	.word	0x00000088
        /*0704*/ 	.short	0x010a
        /*0706*/ 	.byte	0xff
	.zero		1


	//   ....[99]....
        /*0708*/ 	.word	0x00007b90
        /*070c*/ 	.word	0x00000000
        /*0710*/ 	.word	0x00000088
        /*0714*/ 	.short	0x010a
        /*0716*/ 	.byte	0xff
	.zero		1


	//   ....[100]....
        /*0718*/ 	.word	0x00007bf0
        /*071c*/ 	.word	0x00000000
        /*0720*/ 	.word	0x00000130
        /*0724*/ 	.short	0x010a
        /*0726*/ 	.byte	0xff
	.zero		1


	//   ....[101]....
        /*0728*/ 	.word	0x00007c50
        /*072c*/ 	.word	0x00000000
        /*0730*/ 	.word	0x00000000
        /*0734*/ 	.short	0x010a
        /*0736*/ 	.byte	0xff
	.zero		1


	//   ....[102]....
        /*0738*/ 	.word	0x00007cb0
        /*073c*/ 	.word	0x00000000
        /*0740*/ 	.word	0x00000000
        /*0744*/ 	.short	0x010a
        /*0746*/ 	.byte	0xff
	.zero		1


	//   ....[103]....
        /*0748*/ 	.word	0x00007d10
        /*074c*/ 	.word	0x00000000
        /*0750*/ 	.word	0x00000000
        /*0754*/ 	.short	0x010a
        /*0756*/ 	.byte	0xff
	.zero		1


	//   ....[104]....
        /*0758*/ 	.word	0x00007d70
        /*075c*/ 	.word	0x00000000
        /*0760*/ 	.word	0x00000000
        /*0764*/ 	.short	0x010a
        /*0766*/ 	.byte	0xff
	.zero		1


	//   ....[105]....
        /*0768*/ 	.word	0x00007dd0
        /*076c*/ 	.word	0x00000000
        /*0770*/ 	.word	0x00000000
        /*0774*/ 	.short	0x010a
        /*0776*/ 	.byte	0xff
	.zero		1


	//   ....[106]....
        /*0778*/ 	.word	0x00007e30
        /*077c*/ 	.word	0x00000000
        /*0780*/ 	.word	0x00000000
        /*0784*/ 	.short	0x010a
        /*0786*/ 	.byte	0xff
	.zero		1


	//   ....[107]....
        /*0788*/ 	.word	0x00007e90
        /*078c*/ 	.word	0x00000000
        /*0790*/ 	.word	0x00000000
        /*0794*/ 	.short	0x010a
        /*0796*/ 	.byte	0xff
	.zero		1


	//   ....[108]....
        /*0798*/ 	.word	0x00007ef0
        /*079c*/ 	.word	0x00000000
        /*07a0*/ 	.word	0x00000000
        /*07a4*/ 	.short	0x010a
        /*07a6*/ 	.byte	0xff
	.zero		1


	//   ....[109]....
        /*07a8*/ 	.word	0x00007f50
        /*07ac*/ 	.word	0x00000000
        /*07b0*/ 	.word	0x00000000
        /*07b4*/ 	.short	0x010a
        /*07b6*/ 	.byte	0xff
	.zero		1


	//   ....[110]....
        /*07b8*/ 	.word	0x00007fb0
        /*07bc*/ 	.word	0x00000000
        /*07c0*/ 	.word	0x00000000
        /*07c4*/ 	.short	0x010a
        /*07c6*/ 	.byte	0xff
	.zero		1


	//   ....[111]....
        /*07c8*/ 	.word	0x00008010
        /*07cc*/ 	.word	0x00000000
        /*07d0*/ 	.word	0x00000000
        /*07d4*/ 	.short	0x010a
        /*07d6*/ 	.byte	0xff
	.zero		1


	//   ....[112]....
        /*07d8*/ 	.word	0x00008070
        /*07dc*/ 	.word	0x00000000
        /*07e0*/ 	.word	0x00000000
        /*07e4*/ 	.short	0x010a
        /*07e6*/ 	.byte	0xff
	.zero		1


	//   ....[113]....
        /*07e8*/ 	.word	0x000080d0
        /*07ec*/ 	.word	0x00000000
        /*07f0*/ 	.word	0x00000000
        /*07f4*/ 	.short	0x010a
        /*07f6*/ 	.byte	0xff
	.zero		1


	//   ....[114]....
        /*07f8*/ 	.word	0x00008130
        /*07fc*/ 	.word	0x00000000
        /*0800*/ 	.word	0x00000000
        /*0804*/ 	.short	0x010a
        /*0806*/ 	.byte	0xff
	.zero		1


	//   ....[115]....
        /*0808*/ 	.word	0x00008190
        /*080c*/ 	.word	0x00000000
        /*0810*/ 	.word	0x00000000
        /*0814*/ 	.short	0x010a
        /*0816*/ 	.byte	0xff
	.zero		1


	//   ....[116]....
        /*0818*/ 	.word	0x000081f0
        /*081c*/ 	.word	0x00000000
        /*0820*/ 	.word	0x00000000
        /*0824*/ 	.short	0x010a
        /*0826*/ 	.byte	0xff
	.zero		1


	//   ....[117]....
        /*0828*/ 	.word	0x00008250
        /*082c*/ 	.word	0x00000004
        /*0830*/ 	.word	0x00000138
        /*0834*/ 	.short	0x010a
        /*0836*/ 	.byte	0xff
	.zero		1


	//   ....[118]....
        /*0838*/ 	.word	0x000082b0
        /*083c*/ 	.word	0x00000004
        /*0840*/ 	.word	0x00000130
        /*0844*/ 	.short	0x010a
        /*0846*/ 	.byte	0xff
	.zero		1


	//   ....[119]....
        /*0848*/ 	.word	0x00008310
        /*084c*/ 	.word	0x00000000
        /*0850*/ 	.word	0x00000130
        /*0854*/ 	.short	0x010a
        /*0856*/ 	.byte	0xff
	.zero		1


	//   ....[120]....
        /*0858*/ 	.word	0x00008370
        /*085c*/ 	.word	0x00000004
        /*0860*/ 	.word	0x00000150
        /*0864*/ 	.short	0x010a
        /*0866*/ 	.byte	0xff
	.zero		1


	//   ....[121]....
        /*0868*/ 	.word	0x000083d0
        /*086c*/ 	.word	0x00000000
        /*0870*/ 	.word	0x00000000
        /*0874*/ 	.short	0x010a
        /*0876*/ 	.byte	0xff
	.zero		1


	//   ....[122]....
        /*0878*/ 	.word	0x00008430
        /*087c*/ 	.word	0x00000000
        /*0880*/ 	.word	0x00000000
        /*0884*/ 	.short	0x010a
        /*0886*/ 	.byte	0xff
	.zero		1


	//   ....[123]....
        /*0888*/ 	.word	0x00008490
        /*088c*/ 	.word	0x00000000
        /*0890*/ 	.word	0x00000000
        /*0894*/ 	.short	0x010a
        /*0896*/ 	.byte	0xff
	.zero		1


	//   ....[124]....
        /*0898*/ 	.word	0x000084f0
        /*089c*/ 	.word	0x00000000
        /*08a0*/ 	.word	0x00000130
        /*08a4*/ 	.short	0x010a
        /*08a6*/ 	.byte	0xff
	.zero		1


	//   ....[125]....
        /*08a8*/ 	.word	0x00008550
        /*08ac*/ 	.word	0x00000000
        /*08b0*/ 	.word	0x00000128
        /*08b4*/ 	.short	0x010a
        /*08b6*/ 	.byte	0xff
	.zero		1


	//   ....[126]....
        /*08b8*/ 	.word	0x000085b0
        /*08bc*/ 	.word	0x00000000
        /*08c0*/ 	.word	0x00000118
        /*08c4*/ 	.short	0x010a
        /*08c6*/ 	.byte	0xff
	.zero		1


	//   ....[127]....
        /*08c8*/ 	.word	0x00008610
        /*08cc*/ 	.word	0x00000000
        /*08d0*/ 	.word	0x00000130
        /*08d4*/ 	.short	0x010a
        /*08d6*/ 	.byte	0xff
	.zero		1


	//   ....[128]....
        /*08d8*/ 	.word	0x00008670
        /*08dc*/ 	.word	0x00000003
        /*08e0*/ 	.word	0x00000110
        /*08e4*/ 	.short	0x010a
        /*08e6*/ 	.byte	0xff
	.zero		1


	//   ....[129]....
        /*08e8*/ 	.word	0x000086c0
        /*08ec*/ 	.word	0x00000016
        /*08f0*/ 	.word	0x00000140
        /*08f4*/ 	.short	0x010a
        /*08f6*/ 	.byte	0xff
	.zero		1


	//----- nvinfo : EIATTR_NUM_MBARRIERS
	.align		4
.L_47:
        /*08f8*/ 	.byte	0x03, 0x38
        /*08fa*/ 	.short	0x002c


	//----- nvinfo : EIATTR_EXIT_INSTR_OFFSETS
	.align		4
        /*08fc*/ 	.byte	0x04, 0x1c
        /*08fe*/ 	.short	(.L_49 - .L_48)


	//   ....[0]....
.L_48:
        /*0900*/ 	.word	0x00003520


	//   ....[1]....
        /*0904*/ 	.word	0x000037d0


	//   ....[2]....
        /*0908*/ 	.word	0x00003830


	//   ....[3]....
        /*090c*/ 	.word	0x00004570


	//   ....[4]....
        /*0910*/ 	.word	0x00005320


	//   ....[5]....
        /*0914*/ 	.word	0x00005360


	//   ....[6]....
        /*0918*/ 	.word	0x00007b10


	//----- nvinfo : EIATTR_MAX_THREADS
	.align		4
.L_49:
        /*091c*/ 	.byte	0x04, 0x05
        /*091e*/ 	.short	(.L_51 - .L_50)
.L_50:
        /*0920*/ 	.word	0x00000100
        /*0924*/ 	.word	0x00000001
        /*0928*/ 	.word	0x00000001


	//----- nvinfo : EIATTR_CRS_STACK_SIZE
	.align		4
.L_51:
        /*092c*/ 	.byte	0x04, 0x1e
        /*092e*/ 	.short	(.L_53 - .L_52)
.L_52:
        /*0930*/ 	.word	0x00000000


	//----- nvinfo : EIATTR_CBANK_PARAM_SIZE
	.align		4
.L_53:
        /*0934*/ 	.byte	0x03, 0x19
        /*0936*/ 	.short	0x0900


	//----- nvinfo : EIATTR_PARAM_CBANK
	.align		4
        /*0938*/ 	.byte	0x04, 0x0a
        /*093a*/ 	.short	(.L_55 - .L_54)
	.align		4
.L_54:
        /*093c*/ 	.word	index@(.nv.constant0._ZN7cutlass13device_kernelINS_4conv6kernel13ConvUniversalINS1_16ConvProblemShapeILNS1_8OperatorE1ELi3EEENS1_10collective14CollectiveConvINS1_47MainloopSm100TmaUmmaWarpSpecializedImplicitGemmILS5_1ELi17ELi3ELi1ELi2EN4cute5tupleIJNSA_1CILi1EEESD_SD_EEEEENSB_IJNSC_ILi128EEENSC_ILi64EEENSB_IJSH_EEEEEENS_12float_e4m3_tESK_NSA_8TiledMMAINSA_8MMA_AtomIJNSA_10MMA_TraitsINSA_19SM100_MMA_F8F6F4_SSEJSK_SK_fSG_SH_NSA_17integral_constantINSA_4UMMA5MajorELSR_0EEENSP_ISR_LSR_1EEENSP_INSQ_7ScaleInELSU_0EEESV_EEEEEENSA_6LayoutISE_NSB_IJNSC_ILi0EEESZ_SZ_EEEEENSB_IJNSA_10UnderscoreES12_S12_EEEEENS7_6detail27Sm100ImplicitGemmTileTraitsINSA_20SM90_TMA_LOAD_IM2COLENSA_14ComposedLayoutINSA_7SwizzleILi2ELi4ELi3EEENSA_18smem_ptr_flag_bitsILi8EEENSY_INSB_IJNSC_ILi8EEESH_EEENSB_IJSH_SD_EEEEEEEvEENS16_INSA_13SM90_TMA_LOADENS18_IS1A_S1C_NSY_INSB_IJSH_S1D_EEENSB_IJSD_SH_EEEEEEEvEEEENS_8epilogue10collective18CollectiveEpilogueINS1Q_23Sm100TmaWarpSpecializedILi1ELi1ELi64ELb0ELb0EEEJSJ_NSB_IJNSY_ISG_SD_EENSY_ISH_SD_EEEEESK_NSB_IJNSB_IJllllEEESD_SZ_EEESK_S1Z_NS1Q_6fusion15FusionCallbacksIS1U_NS20_17LinearCombinationISK_fSK_fLNS_15FloatRoundStyleE2EEESJ_S1X_JEEENSA_5SM1004TMEM4LOAD26SM100_TMEM_LOAD_32dp32b64xES17_S1H_NSA_39AutoVectorizingCopyWithAssumedAlignmentILi128EEENSA_21SM90_TMA_STORE_IM2COLES1H_S2B_S2B_EEEvvEEEEvNT_6ParamsE)
        /*0940*/ 	.short	0x0380
        /*0942*/ 	.short	0x0900


	//----- nvinfo : EIATTR_SW_WAR
	.align		4
.L_55:
        /*0944*/ 	.byte	0x04, 0x36
        /*0946*/ 	.short	(.L_57 - .L_56)
.L_56:
        /*0948*/ 	.word	0x00000008
.L_57:


//--------------------- .nv.callgraph             --------------------------
	.section	.nv.callgraph,"",@"SHT_CUDA_CALLGRAPH"
	.align	4
	.sectionentsize	8
	.align		4
        /*0000*/ 	.word	0x00000000
	.align		4
        /*0004*/ 	.word	0xffffffff
	.align		4
        /*0008*/ 	.word	index@(_ZN7cutlass13device_kernelINS_4conv6kernel13ConvUniversalINS1_16ConvProblemShapeILNS1_8OperatorE1ELi3EEENS1_10collective14CollectiveConvINS1_47MainloopSm100TmaUmmaWarpSpecializedImplicitGemmILS5_1ELi17ELi3ELi1ELi2EN4cute5tupleIJNSA_1CILi1EEESD_SD_EEEEENSB_IJNSC_ILi128EEENSC_ILi64EEENSB_IJSH_EEEEEENS_12float_e4m3_tESK_NSA_8TiledMMAINSA_8MMA_AtomIJNSA_10MMA_TraitsINSA_19SM100_MMA_F8F6F4_SSEJSK_SK_fSG_SH_NSA_17integral_constantINSA_4UMMA5MajorELSR_0EEENSP_ISR_LSR_1EEENSP_INSQ_7ScaleInELSU_0EEESV_EEEEEENSA_6LayoutISE_NSB_IJNSC_ILi0EEESZ_SZ_EEEEENSB_IJNSA_10UnderscoreES12_S12_EEEEENS7_6detail27Sm100ImplicitGemmTileTraitsINSA_20SM90_TMA_LOAD_IM2COLENSA_14ComposedLayoutINSA_7SwizzleILi2ELi4ELi3EEENSA_18smem_ptr_flag_bitsILi8EEENSY_INSB_IJNSC_ILi8EEESH_EEENSB_IJSH_SD_EEEEEEEvEENS16_INSA_13SM90_TMA_LOADENS18_IS1A_S1C_NSY_INSB_IJSH_S1D_EEENSB_IJSD_SH_EEEEEEEvEEEENS_8epilogue10collective18CollectiveEpilogueINS1Q_23Sm100TmaWarpSpecializedILi1ELi1ELi64ELb0ELb0EEEJSJ_NSB_IJNSY_ISG_SD_EENSY_ISH_SD_EEEEESK_NSB_IJNSB_IJllllEEESD_SZ_EEESK_S1Z_NS1Q_6fusion15FusionCallbacksIS1U_NS20_17LinearCombinationISK_fSK_fLNS_15FloatRoundStyleE2EEESJ_S1X_JEEENSA_5SM1004TMEM4LOAD26SM100_TMEM_LOAD_32dp32b64xES17_S1H_NSA_39AutoVectorizingCopyWithAssumedAlignmentILi128EEENSA_21SM90_TMA_STORE_IM2COLES1H_S2B_S2B_EEEvvEEEEvNT_6ParamsE)
	.align		4
        /*000c*/ 	.word	index@(__assertfail)
	.align		4
        /*0010*/ 	.word	0x00000000
	.align		4
        /*0014*/ 	.word	0xfffffffe
	.align		4
        /*0018*/ 	.word	0x00000000
	.align		4
        /*001c*/ 	.word	0xfffffffd
	.align		4
        /*0020*/ 	.word	0x00000000
	.align		4
        /*0024*/ 	.word	0xfffffffc


//--------------------- .nv.constant4             --------------------------
	.section	.nv.constant4,"a",@progbits
	.align	8
	.align		8
.nv.constant4:
        /*0000*/ 	.dword	__assertfail
	.align		8
        /*0008*/ 	.dword	__unnamed_1
	.align		8
        /*0010*/ 	.dword	__unnamed_2
	.align		8
        /*0018*/ 	.dword	_ZN39_INTERNAL_15e8ffa8_4_k_cu_a4b72c97_31614cuda3std3__45__cpo5beginE
	.align		8
        /*0020*/ 	.dword	_ZN39_INTERNAL_15e8ffa8_4_k_cu_a4b72c97_31614cuda3std3__45__cpo3endE
	.align		8
        /*0028*/ 	.dword	_ZN39_INTERNAL_15e8ffa8_4_k_cu_a4b72c97_31614cuda3std3__45__cpo6cbeginE
	.align		8
        /*0030*/ 	.dword	_ZN39_INTERNAL_15e8ffa8_4_k_cu_a4b72c97_31614cuda3std3__45__cpo4cendE
	.align		8
        /*0038*/ 	.dword	_ZN39_INTERNAL_15e8ffa8_4_k_cu_a4b72c97_31614cuda3std3__441_GLOBAL__N__15e8ffa8_4_k_cu_a4b72c97_31616ignoreE
	.align		8
        /*0040*/ 	.dword	_ZN39_INTERNAL_15e8ffa8_4_k_cu_a4b72c97_31614cuda3std3__419piecewise_constructE
	.align		8
        /*0048*/ 	.dword	_ZN39_INTERNAL_15e8ffa8_4_k_cu_a4b72c97_31614cuda3std3__48in_placeE
	.align		8
        /*0050*/ 	.dword	_ZN39_INTERNAL_15e8ffa8_4_k_cu_a4b72c97_31614cuda3std6ranges3__45__cpo4swapE
	.align		8
        /*0058*/ 	.dword	_ZN39_INTERNAL_15e8ffa8_4_k_cu_a4b72c97_31614cuda3std6ranges3__45__cpo9iter_moveE
	.align		8
        /*0060*/ 	.dword	_ZN39_INTERNAL_15e8ffa8_4_k_cu_a4b72c97_31614cute7productE
	.align		8
        /*0068*/ 	.dword	_ZN39_INTERNAL_15e8ffa8_4_k_cu_a4b72c97_31614cute1_E
	.align		8
        /*0070*/ 	.dword	$str$27
	.align		8
        /*0078*/ 	.dword	$str$28
	.align		8
        /*0080*/ 	.dword	$str$29
	.align		8
        /*0088*/ 	.dword	$str$30


//--------------------- .text._ZN7cutlass13device_kernelINS_4conv6kernel13ConvUniversalINS1_16ConvProblemShapeILNS1_8OperatorE1ELi3EEENS1_10collective14CollectiveConvINS1_47MainloopSm100TmaUmmaWarpSpecializedImplicitGemmILS5_1ELi17ELi3ELi1ELi2EN4cute5tupleIJNSA_1CILi1EEESD_SD_EEEEENSB_IJNSC_ILi128EEENSC_ILi64EEENSB_IJSH_EEEEEENS_12float_e4m3_tESK_NSA_8TiledMMAINSA_8MMA_AtomIJNSA_10MMA_TraitsINSA_19SM100_MMA_F8F6F4_SSEJSK_SK_fSG_SH_NSA_17integral_constantINSA_4UMMA5MajorELSR_0EEENSP_ISR_LSR_1EEENSP_INSQ_7ScaleInELSU_0EEESV_EEEEEENSA_6LayoutISE_NSB_IJNSC_ILi0EEESZ_SZ_EEEEENSB_IJNSA_10UnderscoreES12_S12_EEEEENS7_6detail27Sm100ImplicitGemmTileTraitsINSA_20SM90_TMA_LOAD_IM2COLENSA_14ComposedLayoutINSA_7SwizzleILi2ELi4ELi3EEENSA_18smem_ptr_flag_bitsILi8EEENSY_INSB_IJNSC_ILi8EEESH_EEENSB_IJSH_SD_EEEEEEEvEENS16_INSA_13SM90_TMA_LOADENS18_IS1A_S1C_NSY_INSB_IJSH_S1D_EEENSB_IJSD_SH_EEEEEEEvEEEENS_8epilogue10collective18CollectiveEpilogueINS1Q_23Sm100TmaWarpSpecializedILi1ELi1ELi64ELb0ELb0EEEJSJ_NSB_IJNSY_ISG_SD_EENSY_ISH_SD_EEEEESK_NSB_IJNSB_IJllllEEESD_SZ_EEESK_S1Z_NS1Q_6fusion15FusionCallbacksIS1U_NS20_17LinearCombinationISK_fSK_fLNS_15FloatRoundStyleE2EEESJ_S1X_JEEENSA_5SM1004TMEM4LOAD26SM100_TMEM_LOAD_32dp32b64xES17_S1H_NSA_39AutoVectorizingCopyWithAssumedAlignmentILi128EEENSA_21SM90_TMA_STORE_IM2COLES1H_S2B_S2B_EEEvvEEEEvNT_6ParamsE --------------------------
	.section	.text._ZN7cutlass13device_kernelINS_4conv6kernel13ConvUniversalINS1_16ConvProblemShapeILNS1_8OperatorE1ELi3EEENS1_10collective14CollectiveConvINS1_47MainloopSm100TmaUmmaWarpSpecializedImplicitGemmILS5_1ELi17ELi3ELi1ELi2EN4cute5tupleIJNSA_1CILi1EEESD_SD_EEEEENSB_IJNSC_ILi128EEENSC_ILi64EEENSB_IJSH_EEEEEENS_12float_e4m3_tESK_NSA_8TiledMMAINSA_8MMA_AtomIJNSA_10MMA_TraitsINSA_19SM100_MMA_F8F6F4_SSEJSK_SK_fSG_SH_NSA_17integral_constantINSA_4UMMA5MajorELSR_0EEENSP_ISR_LSR_1EEENSP_INSQ_7ScaleInELSU_0EEESV_EEEEEENSA_6LayoutISE_NSB_IJNSC_ILi0EEESZ_SZ_EEEEENSB_IJNSA_10UnderscoreES12_S12_EEEEENS7_6detail27Sm100ImplicitGemmTileTraitsINSA_20SM90_TMA_LOAD_IM2COLENSA_14ComposedLayoutINSA_7SwizzleILi2ELi4ELi3EEENSA_18smem_ptr_flag_bitsILi8EEENSY_INSB_IJNSC_ILi8EEESH_EEENSB_IJSH_SD_EEEEEEEvEENS16_INSA_13SM90_TMA_LOADENS18_IS1A_S1C_NSY_INSB_IJSH_S1D_EEENSB_IJSD_SH_EEEEEEEvEEEENS_8epilogue10collective18CollectiveEpilogueINS1Q_23Sm100TmaWarpSpecializedILi1ELi1ELi64ELb0ELb0EEEJSJ_NSB_IJNSY_ISG_SD_EENSY_ISH_SD_EEEEESK_NSB_IJNSB_IJllllEEESD_SZ_EEESK_S1Z_NS1Q_6fusion15FusionCallbacksIS1U_NS20_17LinearCombinationISK_fSK_fLNS_15FloatRoundStyleE2EEESJ_S1X_JEEENSA_5SM1004TMEM4LOAD26SM100_TMEM_LOAD_32dp32b64xES17_S1H_NSA_39AutoVectorizingCopyWithAssumedAlignmentILi128EEENSA_21SM90_TMA_STORE_IM2COLES1H_S2B_S2B_EEEvvEEEEvNT_6ParamsE,"ax",@progbits
	.align	128
.text._ZN7cutlass13device_kernelINS_4conv6kernel13ConvUniversalINS1_16ConvProblemShapeILNS1_8OperatorE1ELi3EEENS1_10collective14CollectiveConvINS1_47MainloopSm100TmaUmmaWarpSpecializedImplicitGemmILS5_1ELi17ELi3ELi1ELi2EN4cute5tupleIJNSA_1CILi1EEESD_SD_EEEEENSB_IJNSC_ILi128EEENSC_ILi64EEENSB_IJSH_EEEEEENS_12float_e4m3_tESK_NSA_8TiledMMAINSA_8MMA_AtomIJNSA_10MMA_TraitsINSA_19SM100_MMA_F8F6F4_SSEJSK_SK_fSG_SH_NSA_17integral_constantINSA_4UMMA5MajorELSR_0EEENSP_ISR_LSR_1EEENSP_INSQ_7ScaleInELSU_0EEESV_EEEEEENSA_6LayoutISE_NSB_IJNSC_ILi0EEESZ_SZ_EEEEENSB_IJNSA_10UnderscoreES12_S12_EEEEENS7_6detail27Sm100ImplicitGemmTileTraitsINSA_20SM90_TMA_LOAD_IM2COLENSA_14ComposedLayoutINSA_7SwizzleILi2ELi4ELi3EEENSA_18smem_ptr_flag_bitsILi8EEENSY_INSB_IJNSC_ILi8EEESH_EEENSB_IJSH_SD_EEEEEEEvEENS16_INSA_13SM90_TMA_LOADENS18_IS1A_S1C_NSY_INSB_IJSH_S1D_EEENSB_IJSD_SH_EEEEEEEvEEEENS_8epilogue10collective18CollectiveEpilogueINS1Q_23Sm100TmaWarpSpecializedILi1ELi1ELi64ELb0ELb0EEEJSJ_NSB_IJNSY_ISG_SD_EENSY_ISH_SD_EEEEESK_NSB_IJNSB_IJllllEEESD_SZ_EEESK_S1Z_NS1Q_6fusion15FusionCallbacksIS1U_NS20_17LinearCombinationISK_fSK_fLNS_15FloatRoundStyleE2EEESJ_S1X_JEEENSA_5SM1004TMEM4LOAD26SM100_TMEM_LOAD_32dp32b64xES17_S1H_NSA_39AutoVectorizingCopyWithAssumedAlignmentILi128EEENSA_21SM90_TMA_STORE_IM2COLES1H_S2B_S2B_EEEvvEEEEvNT_6ParamsE:
        .type           _ZN7cutlass13device_kernelINS_4conv6kernel13ConvUniversalINS1_16ConvProblemShapeILNS1_8OperatorE1ELi3EEENS1_10collective14CollectiveConvINS1_47MainloopSm100TmaUmmaWarpSpecializedImplicitGemmILS5_1ELi17ELi3ELi1ELi2EN4cute5tupleIJNSA_1CILi1EEESD_SD_EEEEENSB_IJNSC_ILi128EEENSC_ILi64EEENSB_IJSH_EEEEEENS_12float_e4m3_tESK_NSA_8TiledMMAINSA_8MMA_AtomIJNSA_10MMA_TraitsINSA_19SM100_MMA_F8F6F4_SSEJSK_SK_fSG_SH_NSA_17integral_constantINSA_4UMMA5MajorELSR_0EEENSP_ISR_LSR_1EEENSP_INSQ_7ScaleInELSU_0EEESV_EEEEEENSA_6LayoutISE_NSB_IJNSC_ILi0EEESZ_SZ_EEEEENSB_IJNSA_10UnderscoreES12_S12_EEEEENS7_6detail27Sm100ImplicitGemmTileTraitsINSA_20SM90_TMA_LOAD_IM2COLENSA_14ComposedLayoutINSA_7SwizzleILi2ELi4ELi3EEENSA_18smem_ptr_flag_bitsILi8EEENSY_INSB_IJNSC_ILi8EEESH_EEENSB_IJSH_SD_EEEEEEEvEENS16_INSA_13SM90_TMA_LOADENS18_IS1A_S1C_NSY_INSB_IJSH_S1D_EEENSB_IJSD_SH_EEEEEEEvEEEENS_8epilogue10collective18CollectiveEpilogueINS1Q_23Sm100TmaWarpSpecializedILi1ELi1ELi64ELb0ELb0EEEJSJ_NSB_IJNSY_ISG_SD_EENSY_ISH_SD_EEEEESK_NSB_IJNSB_IJllllEEESD_SZ_EEESK_S1Z_NS1Q_6fusion15FusionCallbacksIS1U_NS20_17LinearCombinationISK_fSK_fLNS_15FloatRoundStyleE2EEESJ_S1X_JEEENSA_5SM1004TMEM4LOAD26SM100_TMEM_LOAD_32dp32b64xES17_S1H_NSA_39AutoVectorizingCopyWithAssumedAlignmentILi128EEENSA_21SM90_TMA_STORE_IM2COLES1H_S2B_S2B_EEEvvEEEEvNT_6ParamsE,@function
        .size           _ZN7cutlass13device_kernelINS_4conv6kernel13ConvUniversalINS1_16ConvProblemShapeILNS1_8OperatorE1ELi3EEENS1_10collective14CollectiveConvINS1_47MainloopSm100TmaUmmaWarpSpecializedImplicitGemmILS5_1ELi17ELi3ELi1ELi2EN4cute5tupleIJNSA_1CILi1EEESD_SD_EEEEENSB_IJNSC_ILi128EEENSC_ILi64EEENSB_IJSH_EEEEEENS_12float_e4m3_tESK_NSA_8TiledMMAINSA_8MMA_AtomIJNSA_10MMA_TraitsINSA_19SM100_MMA_F8F6F4_SSEJSK_SK_fSG_SH_NSA_17integral_constantINSA_4UMMA5MajorELSR_0EEENSP_ISR_LSR_1EEENSP_INSQ_7ScaleInELSU_0EEESV_EEEEEENSA_6LayoutISE_NSB_IJNSC_ILi0EEESZ_SZ_EEEEENSB_IJNSA_10UnderscoreES12_S12_EEEEENS7_6detail27Sm100ImplicitGemmTileTraitsINSA_20SM90_TMA_LOAD_IM2COLENSA_14ComposedLayoutINSA_7SwizzleILi2ELi4ELi3EEENSA_18smem_ptr_flag_bitsILi8EEENSY_INSB_IJNSC_ILi8EEESH_EEENSB_IJSH_SD_EEEEEEEvEENS16_INSA_13SM90_TMA_LOADENS18_IS1A_S1C_NSY_INSB_IJSH_S1D_EEENSB_IJSD_SH_EEEEEEEvEEEENS_8epilogue10collective18CollectiveEpilogueINS1Q_23Sm100TmaWarpSpecializedILi1ELi1ELi64ELb0ELb0EEEJSJ_NSB_IJNSY_ISG_SD_EENSY_ISH_SD_EEEEESK_NSB_IJNSB_IJllllEEESD_SZ_EEESK_S1Z_NS1Q_6fusion15FusionCallbacksIS1U_NS20_17LinearCombinationISK_fSK_fLNS_15FloatRoundStyleE2EEESJ_S1X_JEEENSA_5SM1004TMEM4LOAD26SM100_TMEM_LOAD_32dp32b64xES17_S1H_NSA_39AutoVectorizingCopyWithAssumedAlignmentILi128EEENSA_21SM90_TMA_STORE_IM2COLES1H_S2B_S2B_EEEvvEEEEvNT_6ParamsE,(.L_x_158 - _ZN7cutlass13device_kernelINS_4conv6kernel13ConvUniversalINS1_16ConvProblemShapeILNS1_8OperatorE1ELi3EEENS1_10collective14CollectiveConvINS1_47MainloopSm100TmaUmmaWarpSpecializedImplicitGemmILS5_1ELi17ELi3ELi1ELi2EN4cute5tupleIJNSA_1CILi1EEESD_SD_EEEEENSB_IJNSC_ILi128EEENSC_ILi64EEENSB_IJSH_EEEEEENS_12float_e4m3_tESK_NSA_8TiledMMAINSA_8MMA_AtomIJNSA_10MMA_TraitsINSA_19SM100_MMA_F8F6F4_SSEJSK_SK_fSG_SH_NSA_17integral_constantINSA_4UMMA5MajorELSR_0EEENSP_ISR_LSR_1EEENSP_INSQ_7ScaleInELSU_0EEESV_EEEEEENSA_6LayoutISE_NSB_IJNSC_ILi0EEESZ_SZ_EEEEENSB_IJNSA_10UnderscoreES12_S12_EEEEENS7_6detail27Sm100ImplicitGemmTileTraitsINSA_20SM90_TMA_LOAD_IM2COLENSA_14ComposedLayoutINSA_7SwizzleILi2ELi4ELi3EEENSA_18smem_ptr_flag_bitsILi8EEENSY_INSB_IJNSC_ILi8EEESH_EEENSB_IJSH_SD_EEEEEEEvEENS16_INSA_13SM90_TMA_LOADENS18_IS1A_S1C_NSY_INSB_IJSH_S1D_EEENSB_IJSD_SH_EEEEEEEvEEEENS_8epilogue10collective18CollectiveEpilogueINS1Q_23Sm100TmaWarpSpecializedILi1ELi1ELi64ELb0ELb0EEEJSJ_NSB_IJNSY_ISG_SD_EENSY_ISH_SD_EEEEESK_NSB_IJNSB_IJllllEEESD_SZ_EEESK_S1Z_NS1Q_6fusion15FusionCallbacksIS1U_NS20_17LinearCombinationISK_fSK_fLNS_15FloatRoundStyleE2EEESJ_S1X_JEEENSA_5SM1004TMEM4LOAD26SM100_TMEM_LOAD_32dp32b64xES17_S1H_NSA_39AutoVectorizingCopyWithAssumedAlignmentILi128EEENSA_21SM90_TMA_STORE_IM2COLES1H_S2B_S2B_EEEvvEEEEvNT_6ParamsE)
        .other          _ZN7cutlass13device_kernelINS_4conv6kernel13ConvUniversalINS1_16ConvProblemShapeILNS1_8OperatorE1ELi3EEENS1_10collective14CollectiveConvINS1_47MainloopSm100TmaUmmaWarpSpecializedImplicitGemmILS5_1ELi17ELi3ELi1ELi2EN4cute5tupleIJNSA_1CILi1EEESD_SD_EEEEENSB_IJNSC_ILi128EEENSC_ILi64EEENSB_IJSH_EEEEEENS_12float_e4m3_tESK_NSA_8TiledMMAINSA_8MMA_AtomIJNSA_10MMA_TraitsINSA_19SM100_MMA_F8F6F4_SSEJSK_SK_fSG_SH_NSA_17integral_constantINSA_4UMMA5MajorELSR_0EEENSP_ISR_LSR_1EEENSP_INSQ_7ScaleInELSU_0EEESV_EEEEEENSA_6LayoutISE_NSB_IJNSC_ILi0EEESZ_SZ_EEEEENSB_IJNSA_10UnderscoreES12_S12_EEEEENS7_6detail27Sm100ImplicitGemmTileTraitsINSA_20SM90_TMA_LOAD_IM2COLENSA_14ComposedLayoutINSA_7SwizzleILi2ELi4ELi3EEENSA_18smem_ptr_flag_bitsILi8EEENSY_INSB_IJNSC_ILi8EEESH_EEENSB_IJSH_SD_EEEEEEEvEENS16_INSA_13SM90_TMA_LOADENS18_IS1A_S1C_NSY_INSB_IJSH_S1D_EEENSB_IJSD_SH_EEEEEEEvEEEENS_8epilogue10collective18CollectiveEpilogueINS1Q_23Sm100TmaWarpSpecializedILi1ELi1ELi64ELb0ELb0EEEJSJ_NSB_IJNSY_ISG_SD_EENSY_ISH_SD_EEEEESK_NSB_IJNSB_IJllllEEESD_SZ_EEESK_S1Z_NS1Q_6fusion15FusionCallbacksIS1U_NS20_17LinearCombinationISK_fSK_fLNS_15FloatRoundStyleE2EEESJ_S1X_JEEENSA_5SM1004TMEM4LOAD26SM100_TMEM_LOAD_32dp32b64xES17_S1H_NSA_39AutoVectorizingCopyWithAssumedAlignmentILi128EEENSA_21SM90_TMA_STORE_IM2COLES1H_S2B_S2B_EEEvvEEEEvNT_6ParamsE,@"STO_CUDA_ENTRY STV_DEFAULT"
_ZN7cutlass13device_kernelINS_4conv6kernel13ConvUniversalINS1_16ConvProblemShapeILNS1_8OperatorE1ELi3EEENS1_10collective14CollectiveConvINS1_47MainloopSm100TmaUmmaWarpSpecializedImplicitGemmILS5_1ELi17ELi3ELi1ELi2EN4cute5tupleIJNSA_1CILi1EEESD_SD_EEEEENSB_IJNSC_ILi128EEENSC_ILi64EEENSB_IJSH_EEEEEENS_12float_e4m3_tESK_NSA_8TiledMMAINSA_8MMA_AtomIJNSA_10MMA_TraitsINSA_19SM100_MMA_F8F6F4_SSEJSK_SK_fSG_SH_NSA_17integral_constantINSA_4UMMA5MajorELSR_0EEENSP_ISR_LSR_1EEENSP_INSQ_7ScaleInELSU_0EEESV_EEEEEENSA_6LayoutISE_NSB_IJNSC_ILi0EEESZ_SZ_EEEEENSB_IJNSA_10UnderscoreES12_S12_EEEEENS7_6detail27Sm100ImplicitGemmTileTraitsINSA_20SM90_TMA_LOAD_IM2COLENSA_14ComposedLayoutINSA_7SwizzleILi2ELi4ELi3EEENSA_18smem_ptr_flag_bitsILi8EEENSY_INSB_IJNSC_ILi8EEESH_EEENSB_IJSH_SD_EEEEEEEvEENS16_INSA_13SM90_TMA_LOADENS18_IS1A_S1C_NSY_INSB_IJSH_S1D_EEENSB_IJSD_SH_EEEEEEEvEEEENS_8epilogue10collective18CollectiveEpilogueINS1Q_23Sm100TmaWarpSpecializedILi1ELi1ELi64ELb0ELb0EEEJSJ_NSB_IJNSY_ISG_SD_EENSY_ISH_SD_EEEEESK_NSB_IJNSB_IJllllEEESD_SZ_EEESK_S1Z_NS1Q_6fusion15FusionCallbacksIS1U_NS20_17LinearCombinationISK_fSK_fLNS_15FloatRoundStyleE2EEESJ_S1X_JEEENSA_5SM1004TMEM4LOAD26SM100_TMEM_LOAD_32dp32b64xES17_S1H_NSA_39AutoVectorizingCopyWithAssumedAlignmentILi128EEENSA_21SM90_TMA_STORE_IM2COLES1H_S2B_S2B_EEEvvEEEEvNT_6ParamsE:
[----:B------:R-:W1:Y:S01]  /*0000*/  LDC R1, c[0x0][0x37c] ;  /* 0x0000df00ff017b82 */ /* 0x000e620000000800 */
[----:B------:R-:W2:Y:S07]  /*0010*/  S2R R133, SR_TID.X ;  /* 0x0000000000857919 */ /* 0x000eae0000002100 */
[----:B------:R-:W3:Y:S01]  /*0020*/  LDC.64 R2, c[0x0][0x990] ;  /* 0x00026400ff027b82 */ /* 0x000ee20000000a00 */
[----:B------:R-:W-:Y:S01]  /*0030*/  ELECT P2, URZ, PT ;  /* 0x0000000000ff782f */ /* 0x000fe20003840000 */
[----:B-1----:R-:W-:Y:S01]  /*0040*/  VIADD R1, R1, 0xfffffff8 ;  /* 0xfffffff801017836 */ /* 0x002fe20000000000 */
[----:B------:R-:W-:-:S02]  /*0050*/  PRMT R139, RZ, 0x7610, R139 ;  /* 0x00007610ff8b7816 */ /* 0x000fc4000000008b */
[----:B---3--:R-:W-:-:S04]  /*0060*/  ISETP.NE.U32.AND P0, PT, R2, RZ, PT ;  /* 0x000000ff0200720c */ /* 0x008fc80003f05070 */
[----:B------:R-:W-:Y:S02]  /*0070*/  ISETP.NE.AND.EX P0, PT, R3, RZ, PT, P0 ;  /* 0x000000ff0300720c */ /* 0x000fe40003f05300 */
[----:B--2---:R-:W-:-:S05]  /*0080*/  SHF.R.U32.HI R140, RZ, 0x5, R133 ;  /* 0x00000005ff8c7819 */ /* 0x004fca0000011685 */
[----:B------:R-:W1:Y:S02]  /*0090*/  SHFL.IDX PT, R0, R140, RZ, 0x1f ;  /* 0x00001fff8c007589 */ /* 0x000e6400000e0000 */
[----:B-1----:R-:W-:-:S04]  /*00a0*/  R2UR UR15, R0 ;  /* 0x00000000000f72ca */ /* 0x002fc800000e0000 */
[----:B------:R-:W-:Y:S05]  /*00b0*/  @P0 BRA `(.L_x_0) ;  /* 0x0000000000300947 */ /* 0x000fea0003800000 */
[----:B------:R-:W1:Y:S02]  /*00c0*/  LDCU.64 UR4, c[0x0][0x988] ;  /* 0x00013100ff0477ac */ /* 0x000e640008000a00 */
[----:B-1----:R-:W-:-:S04]  /*00d0*/  UISETP.NE.U32.AND UP0, UPT, UR4, URZ, UPT ;  /* 0x000000ff0400728c */ /* 0x002fc8000bf05070 */
[----:B------:R-:W-:-:S09]  /*00e0*/  UISETP.NE.AND.EX UP0, UPT, UR5, URZ, UPT, UP0 ;  /* 0x000000ff0500728c */ /* 0x000fd2000bf05300 */
[----:B------:R-:W-:Y:S05]  /*00f0*/  BRA.U !UP0, `(.L_x_1) ;  /* 0x0000000108147547 */ /* 0x000fea000b800000 */
[----:B------:R-:W1:Y:S01]  /*0100*/  LDC.64 R4, c[0x0][0x988] ;  /* 0x00026200ff047b82 */ /* 0x000e620000000a00 */
[----:B------:R-:W1:Y:S02]  /*0110*/  LDCU.64 UR4, c[0x0][0x358] ;  /* 0x00006b00ff0477ac */ /* 0x000e640008000a00 */
[----:B-1----:R1:W5:Y:S01]  /*0120*/  LDG.E R71, desc[UR4][R4.64] ;  /* 0x0000000404477981 */ /* 0x002362000c1e1900 */
[----:B------:R-:W-:Y:S01]  /*0130*/  HFMA2 R139, -RZ, RZ, 0, 5.9604644775390625e-08 ;  /* 0x00000001ff8b7431 */ /* 0x000fe200000001ff */
[----:B------:R-:W-:Y:S05]  /*0140*/  BRA `(.L_x_0) ;  /* 0x00000000000c7947 */ /* 0x000fea0003800000 */
.L_x_1:
[----:B------:R-:W1:Y:S01]  /*0150*/  LDCU UR4, c[0x0][0x980] ;  /* 0x00013000ff0477ac */ /* 0x000e620008000800 */
[----:B------:R-:W-:Y:S01]  /*0160*/  HFMA2 R139, -RZ, RZ, 0, 5.9604644775390625e-08 ;  /* 0x00000001ff8b7431 */ /* 0x000fe200000001ff */
[----:B-1----:R-:W-:-:S07]  /*0170*/  MOV R71, UR4 ;  /* 0x0000000400477c02 */ /* 0x002fce0008000f00 */
.L_x_0:
[----:B------:R-:W2:Y:S02]  /*0180*/  LDCU.64 UR4, c[0x0][0x9b0] ;  /* 0x00013600ff0477ac */ /* 0x000ea40008000a00 */
[----:B--2---:R-:W-:-:S04]  /*0190*/  UISETP.NE.U32.AND UP0, UPT, UR4, URZ, UPT ;  /* 0x000000ff0400728c */ /* 0x004fc8000bf05070 */
[----:B------:R-:W-:-:S09]  /*01a0*/  UISETP.NE.AND.EX UP0, UPT, UR5, URZ, UPT, UP0 ;  /* 0x000000ff0500728c */ /* 0x000fd2000bf05300 */
[----:B------:R-:W-:Y:S05]  /*01b0*/  BRA.U UP0, `(.L_x_2) ;  /* 0x0000000100287547 */ /* 0x000fea000b800000 */
[----:B------:R-:W2:Y:S02]  /*01c0*/  LDCU.64 UR4, c[0x0][0x9a8] ;  /* 0x00013500ff0477ac */ /* 0x000ea40008000a00 */
[----:B--2---:R-:W-:-:S04]  /*01d0*/  UISETP.NE.U32.AND UP0, UPT, UR4, URZ, UPT ;  /* 0x000000ff0400728c */ /* 0x004fc8000bf05070 */
[----:B------:R-:W-:-:S09]  /*01e0*/  UISETP.NE.AND.EX UP0, UPT, UR5, URZ, UPT, UP0 ;  /* 0x000000ff0500728c */ /* 0x000fd2000bf05300 */
[----:B------:R-:W-:Y:S05]  /*01f0*/  BRA.U !UP0, `(.L_x_3) ;  /* 0x0000000108107547 */ /* 0x000fea000b800000 */
[----:B-1----:R-:W1:Y:S01]  /*0200*/  LDC.64 R4, c[0x0][0x9a8] ;  /* 0x00026a00ff047b82 */ /* 0x002e620000000a00 */
[----:B------:R-:W1:Y:S02]  /*0210*/  LDCU.64 UR4, c[0x0][0x358] ;  /* 0x00006b00ff0477ac */ /* 0x000e640008000a00 */
[----:B-1----:R2:W5:Y:S01]  /*0220*/  LDG.E R70, desc[UR4][R4.64] ;  /* 0x0000000404467981 */ /* 0x002562000c1e1900 */
[----:B------:R-:W-:Y:S05]  /*0230*/  BRA `(.L_x_2) ;  /* 0x0000000000087947 */ /* 0x000fea0003800000 */
.L_x_3:
[----:B------:R-:W2:Y:S02]  /*0240*/  LDCU UR4, c[0x0][0x9a0] ;  /* 0x00013400ff0477ac */ /* 0x000ea40008000800 */
[----:B--2---:R-:W-:Y:S02]  /*0250*/  MOV R70, UR4 ;  /* 0x0000000400467c02 */ /* 0x004fe40008000f00 */
.L_x_2:
[----:B-12---:R-:W1:Y:S01]  /*0260*/  LDC.64 R4, c[0x0][0x988] ;  /* 0x00026200ff047b82 */ /* 0x006e620000000a00 */
[----:B------:R-:W-:Y:S01]  /*0270*/  IMAD.U32 R0, RZ, RZ, UR15 ;  /* 0x0000000fff007e24 */ /* 0x000fe2000f8e00ff */
[----:B------:R-:W-:Y:S01]  /*0280*/  ISETP.EQ.U32.AND P4, PT, R2, RZ, PT ;  /* 0x000000ff0200720c */ /* 0x000fe20003f82070 */
[----:B------:R-:W-:Y:S03]  /*0290*/  BSSY.RECONVERGENT B0, `(.L_x_4) ;  /* 0x0000012000007945 */ /* 0x000fe60003800200 */
[----:B------:R-:W-:Y:S02]  /*02a0*/  ISETP.NE.OR P1, PT, R0, 0x1, !P2 ;  /* 0x000000010000780c */ /* 0x000fe40005725670 */
[----:B-1----:R-:W-:-:S04]  /*02b0*/  ISETP.NE.U32.AND P0, PT, R4, RZ, PT ;  /* 0x000000ff0400720c */ /* 0x002fc80003f05070 */
[----:B------:R-:W-:-:S13]  /*02c0*/  ISETP.NE.AND.EX P0, PT, R5, RZ, PT, P0 ;  /* 0x000000ff0500720c */ /* 0x000fda0003f05300 */
[----:B------:R-:W-:Y:S01]  /*02d0*/  VOTEU.ANY UP4, P0 ;  /* 0x0000000000ff7886 */ /* 0x000fe20000080100 */
[----:B------:R-:W-:Y:S02]  /*02e0*/  PLOP3.LUT P3, PT, PT, PT, UP4, 0x80, 0x8 ;  /* 0x000000000008781c */ /* 0x000fe40003f6f048 */
[----:B------:R-:W-:Y:S02]  /*02f0*/  ISETP.NE.OR P0, PT, R0, 0x3, !P2 ;  /* 0x000000030000780c */ /* 0x000fe40005705670 */
[----:B------:R-:W-:-:S04]  /*0300*/  ISETP.EQ.OR.EX P5, PT, R3, RZ, !P3, P4 ;  /* 0x000000ff0300720c */ /* 0x000fc80005fa2740 */
[----:B------:R-:W-:Y:S01]  /*0310*/  P2R R143, PR, RZ, 0x20 ;  /* 0x00000020ff8f7803 */ /* 0x000fe20000000000 */
[----:B------:R-:W-:Y:S05]  /*0320*/  @P1 BRA `(.L_x_5) ;  /* 0x0000000000201947 */ /* 0x000fea0003800000 */
[----:B------:R-:W1:Y:S02]  /*0330*/  LDCU.64 UR4, c[0x0][0x348] ;  /* 0x00006900ff0477ac */ /* 0x000e640008000a00 */
[----:B-1----:R-:W-:Y:S02]  /*0340*/  UIADD3 UR6, UP1, UPT, UR4, 0x80, URZ ;  /* 0x0000008004067890 */ /* 0x002fe4000ff3e0ff */
[----:B------:R-:W-:Y:S02]  /*0350*/  UIADD3 UR4, UP0, UPT, UR4, 0x200, URZ ;  /* 0x0000020004047890 */ /* 0x000fe4000ff1e0ff */
[----:B------:R-:W-:Y:S02]  /*0360*/  UIADD3.X UR7, UPT, UPT, URZ, UR5, URZ, UP1, !UPT ;  /* 0x00000005ff077290 */ /* 0x000fe40008ffe4ff */
[----:B------:R-:W-:-:S07]  /*0370*/  UIADD3.X UR5, UPT, UPT, URZ, UR5, URZ, UP0, !UPT ;  /* 0x00000005ff057290 */ /* 0x000fce00087fe4ff */
[----:B------:R1:W-:Y:S02]  /*0380*/  UTMACCTL.PF [UR6] ;  /* 0x00000000060079b9 */ /* 0x0003e40008040000 */
[----:B------:R1:W-:Y:S02]  /*0390*/  UTMACCTL.PF [UR4] ;  /* 0x00000000040079b9 */ /* 0x0003e40008040000 */
[----:B-1----:R-:W-:Y:S01]  /*03a0*/  NOP ;  /* 0x0000000000007918 */ /* 0x002fe20000000000 */
.L_x_5:
[----:B------:R-:W-:Y:S05]  /*03b0*/  BSYNC.RECONVERGENT B0 ;  /* 0x0000000000007941 */ /* 0x000fea0003800200 */
.L_x_4:
[----:B------:R-:W-:Y:S04]  /*03c0*/  BSSY.RECONVERGENT B0, `(.L_x_6) ;  /* 0x000000a000007945 */ /* 0x000fe80003800200 */
        /* <DEDUP_REMOVED lines=9> */
.L_x_7:
[----:B------:R-:W-:Y:S05]  /*0460*/  BSYNC.RECONVERGENT B0 ;  /* 0x0000000000007941 */ /* 0x000fea0003800200 */
.L_x_6:
[----:B------:R-:W-:Y:S01]  /*0470*/  UPLOP3.LUT UP2, UPT, UPT, UPT, UPT, 0x80, 0x8 ;  /* 0x000000000008789c */ /* 0x000fe20003f4f070 */
[----:B------:R-:W-:Y:S10]  /*0480*/  @!P5 BRA `(.L_x_8) ;  /* 0x000000000024d947 */ /* 0x000ff40003800000 */
[----:B------:R-:W-:Y:S01]  /*0490*/  ISETP.NE.U32.AND P1, PT, R2, RZ, PT ;  /* 0x000000ff0200720c */ /* 0x000fe20003f25070 */
[----:B------:R-:W-:Y:S01]  /*04a0*/  USEL UR4, URZ, 0xffffffff, UP4 ;  /* 0xffffffffff047887 */ /* 0x000fe2000a000000 */
[----:B-----5:R-:W-:Y:S02]  /*04b0*/  FSETP.NEU.AND P0, PT, R71, RZ, PT ;  /* 0x000000ff4700720b */ /* 0x020fe40003f0d000 */
[----:B------:R-:W-:-:S11]  /*04c0*/  ISETP.NE.AND.EX P1, PT, R3, RZ, PT, P1 ;  /* 0x000000ff0300720c */ /* 0x000fd60003f25310 */
[----:B------:R-:W-:Y:S02]  /*04d0*/  VOTEU.ANY UP0, P0 ;  /* 0x0000000000ff7886 */ /* 0x000fe40000000100 */
[----:B------:R-:W-:-:S05]  /*04e0*/  VOTEU.ANY UP1, P1 ;  /* 0x0000000000ff7886 */ /* 0x000fca0000820100 */
[----:B------:R-:W-:-:S04]  /*04f0*/  @!UP1 USEL UR4, URZ, 0xffffffff, UP0 ;  /* 0xffffffffff049887 */ /* 0x000fc80008000000 */
[----:B------:R-:W-:-:S04]  /*0500*/  ULOP3.LUT UR4, UR4, 0x1, URZ, 0xc0, !UPT ;  /* 0x0000000104047892 */ /* 0x000fc8000f8ec0ff */
[----:B------:R-:W-:-:S11]  /*0510*/  UISETP.NE.U32.AND UP2, UPT, UR4, 0x1, UPT ;  /* 0x000000010400788c */ /* 0x000fd6000bf45070 */
.L_x_8:
[----:B------:R-:W1:Y:S01]  /*0520*/  SHFL.IDX PT, R2, R140, RZ, 0x1f ;  /* 0x00001fff8c027589 */ /* 0x000e6200000e0000 */
[----:B------:R-:W-:-:S04]  /*0530*/  UISETP.NE.AND UP0, UPT, UR15, 0x2, UPT ;  /* 0x000000020f00788c */ /* 0x000fc8000bf05270 */
[----:B------:R-:W-:Y:S01]  /*0540*/  USEL UR42, URZ, 0x1, UP0 ;  /* 0x00000001ff2a7887 */ /* 0x000fe20008000000 */
[----:B-1----:R-:W-:-:S13]  /*0550*/  ISETP.NE.AND P0, PT, R2, RZ, PT ;  /* 0x000000ff0200720c */ /* 0x002fda0003f05270 */
[----:B------:R-:W-:Y:S05]  /*0560*/  @P0 BRA `(.L_x_9) ;  /* 0x0000000000bc0947 */ /* 0x000fea0003800000 */
[----:B------:R-:W-:Y:S01]  /*0570*/  ELECT P0, URZ, PT ;  /* 0x0000000000ff782f */ /* 0x000fe20003800000 */
[----:B------:R-:W-:-:S12]  /*0580*/  BSSY.RECONVERGENT B0, `(.L_x_9) ;  /* 0x000002d000007945 */ /* 0x000fd80003800200 */
[----:B------:R-:W-:Y:S05]  /*0590*/  @!P0 BRA `(.L_x_10) ;  /* 0x0000000000ac8947 */ /* 0x000fea0003800000 */
[----:B------:R-:W1:Y:S01]  /*05a0*/  S2UR UR4, SR_CgaCtaId ;  /* 0x00000000000479c3 */ /* 0x000e620000008800 */
[----:B------:R-:W-:Y:S01]  /*05b0*/  UMOV UR5, 0x400 ;  /* 0x0000040000057882 */ /* 0x000fe20000000000 */
[----:B------:R-:W-:Y:S02]  /*05c0*/  UMOV UR6, 0x1 ;  /* 0x0000000100067882 */ /* 0x000fe40000000000 */
[----:B------:R-:W-:-:S04]  /*05d0*/  UIADD3 UR6, UPT, UPT, -UR6, 0x100000, URZ ;  /* 0x0010000006067890 */ /* 0x000fc8000fffe1ff */
[----:B------:R-:W-:Y:S02]  /*05e0*/  USHF.L.U32 UR7, UR6, 0xb, URZ ;  /* 0x0000000b06077899 */ /* 0x000fe400080006ff */
[----:B------:R-:W-:Y:S02]  /*05f0*/  USHF.L.U32 UR6, UR6, 0x1, URZ ;  /* 0x0000000106067899 */ /* 0x000fe400080006ff */
[----:B-1----:R-:W-:Y:S01]  /*0600*/  ULEA UR4, UR4, UR5, 0x18 ;  /* 0x0000000504047291 */ /* 0x002fe2000f8ec0ff */
[----:B------:R-:W1:Y:S11]  /*0610*/  FENCE.VIEW.ASYNC.S ;  /* 0x00000000000073c6 */ /* 0x000e760000000000 */
[----:B-1----:R1:W2:Y:S01]  /*0620*/  SYNCS.EXCH.64 URZ, [UR4], UR6 ;  /* 0x0000000604ff75b2 */ /* 0x0022a20008000100 */
[----:B------:R1:W3:Y:S01]  /*0630*/  SYNCS.EXCH.64 URZ, [UR4+0x88], UR6 ;  /* 0x0000880604ff75b2 */ /* 0x0002e20008000100 */
[----:B------:R1:W4:Y:S01]  /*0640*/  SYNCS.EXCH.64 URZ, [UR4+0x8], UR6 ;  /* 0x0000080604ff75b2 */ /* 0x0003220008000100 */
[----:B------:R1:W1:Y:S01]  /*0650*/  SYNCS.EXCH.64 URZ, [UR4+0x90], UR6 ;  /* 0x0000900604ff75b2 */ /* 0x0002620008000100 */
        /* <DEDUP_REMOVED lines=30> */
[----:B--234-:R-:W-:Y:S01]  /*0840*/  NOP ;  /* 0x0000000000007918 */ /* 0x01cfe20000000000 */
.L_x_10:
[----:B-1----:R-:W-:Y:S05]  /*0850*/  BSYNC.RECONVERGENT B0 ;  /* 0x0000000000007941 */ /* 0x002fea0003800200 */
.L_x_9:
[----:B------:R-:W1:Y:S01]  /*0860*/  SHFL.IDX PT, R2, R140, RZ, 0x1f ;  /* 0x00001fff8c027589 */ /* 0x000e6200000e0000 */
[----:B------:R-:W-:Y:S01]  /*0870*/  NOP ;  /* 0x0000000000007918 */ /* 0x000fe20000000000 */
[----:B-1----:R-:W-:-:S13]  /*0880*/  ISETP.NE.AND P0, PT, R2, 0x1, PT ;  /* 0x000000010200780c */ /* 0x002fda0003f05270 */
[----:B------:R-:W-:Y:S05]  /*0890*/  @P0 BRA `(.L_x_11) ;  /* 0x0000000000400947 */ /* 0x000fea0003800000 */
[----:B------:R-:W1:Y:S01]  /*08a0*/  S2UR UR4, SR_CgaCtaId ;  /* 0x00000000000479c3 */ /* 0x000e620000008800 */
[----:B------:R-:W-:Y:S01]  /*08b0*/  UMOV UR5, 0x400 ;  /* 0x0000040000057882 */ /* 0x000fe20000000000 */
[----:B------:R-:W-:Y:S01]  /*08c0*/  UMOV UR8, 0x20 ;  /* 0x0000002000087882 */ /* 0x000fe20000000000 */
[----:B------:R-:W-:Y:S01]  /*08d0*/  UMOV UR6, 0x80 ;  /* 0x0000008000067882 */ /* 0x000fe20000000000 */
[----:B------:R-:W-:-:S04]  /*08e0*/  UIADD3 UR8, UPT, UPT, -UR8, 0x100000, URZ ;  /* 0x0010000008087890 */ /* 0x000fc8000fffe1ff */
[----:B------:R-:W-:Y:S02]  /*08f0*/  USHF.L.U32 UR9, UR8, 0xb, URZ ;  /* 0x0000000b08097899 */ /* 0x000fe400080006ff */
[----:B------:R-:W-:Y:S02]  /*0900*/  USHF.L.U32 UR8, UR8, 0x1, URZ ;  /* 0x0000000108087899 */ /* 0x000fe400080006ff */
[----:B------:R-:W-:-:S04]  /*0910*/  UIADD3 UR6, UPT, UPT, -UR6, 0x100000, URZ ;  /* 0x0010000006067890 */ /* 0x000fc8000fffe1ff */
[----:B------:R-:W-:Y:S02]  /*0920*/  USHF.L.U32 UR7, UR6, 0xb, URZ ;  /* 0x0000000b06077899 */ /* 0x000fe400080006ff */
[----:B------:R-:W-:Y:S01]  /*0930*/  USHF.L.U32 UR6, UR6, 0x1, URZ ;  /* 0x0000000106067899 */ /* 0x000fe200080006ff */
[----:B------:R-:W-:Y:S01]  /*0940*/  ELECT P0, URZ, PT ;  /* 0x0000000000ff782f */ /* 0x000fe20003800000 */
[----:B-1----:R-:W-:Y:S01]  /*0950*/  ULEA UR4, UR4, UR5, 0x18 ;  /* 0x0000000504047291 */ /* 0x002fe2000f8ec0ff */
[----:B------:R-:W1:Y:S11]  /*0960*/  FENCE.VIEW.ASYNC.S ;  /* 0x00000000000073c6 */ /* 0x000e760000000000 */
[----:B-1----:R1:W2:Y:S01]  /*0970*/  SYNCS.EXCH.64 URZ, [UR4+0x110], UR8 ;  /* 0x0001100804ff75b2 */ /* 0x0022a20008000100 */
[----:B------:R1:W3:Y:S01]  /*0980*/  SYNCS.EXCH.64 URZ, [UR4+0x118], UR6 ;  /* 0x0001180604ff75b2 */ /* 0x0002e20008000100 */
[----:B------:R-:W-:Y:S01]  /*0990*/  NOP ;  /* 0x0000000000007918 */ /* 0x000fe20000000000 */
.L_x_11:
[----:B------:R-:W4:Y:S01]  /*09a0*/  SHFL.IDX PT, R2, R140, RZ, 0x1f ;  /* 0x00001fff8c027589 */ /* 0x000f2200000e0000 */
[----:B------:R-:W-:Y:S01]  /*09b0*/  NOP ;  /* 0x0000000000007918 */ /* 0x000fe20000000000 */
[----:B----4-:R-:W-:-:S13]  /*09c0*/  ISETP.NE.AND P0, PT, R2, 0x3, PT ;  /* 0x000000030200780c */ /* 0x010fda0003f05270 */
[----:B------:R-:W-:Y:S05]  /*09d0*/  @P0 BRA `(.L_x_12) ;  /* 0x0000000000300947 */ /* 0x000fea0003800000 */
[----:B-1----:R-:W1:Y:S01]  /*09e0*/  S2UR UR4, SR_CgaCtaId ;  /* 0x00000000000479c3 */ /* 0x002e620000008800 */
[----:B------:R-:W-:Y:S01]  /*09f0*/  UMOV UR6, 0x400 ;  /* 0x0000040000067882 */ /* 0x000fe20000000000 */
[----:B------:R-:W-:Y:S01]  /*0a00*/  UMOV UR5, 0x20 ;  /* 0x0000002000057882 */ /* 0x000fe20000000000 */
[----:B------:R-:W-:Y:S01]  /*0a10*/  ELECT P0, URZ, PT ;  /* 0x0000000000ff782f */ /* 0x000fe20003800000 */
[----:B-1----:R-:W-:Y:S02]  /*0a20*/  ULEA UR6, UR4, UR6, 0x18 ;  /* 0x0000000604067291 */ /* 0x002fe4000f8ec0ff */
[----:B------:R-:W-:-:S04]  /*0a30*/  UIADD3 UR4, UPT, UPT, -UR5, 0x100000, URZ ;  /* 0x0010000005047890 */ /* 0x000fc8000fffe1ff */
[----:B------:R-:W-:Y:S02]  /*0a40*/  USHF.L.U32 UR5, UR4, 0xb, URZ ;  /* 0x0000000b04057899 */ /* 0x000fe400080006ff */
[----:B------:R-:W-:Y:S01]  /*0a50*/  USHF.L.U32 UR4, UR4, 0x1, URZ ;  /* 0x0000000104047899 */ /* 0x000fe200080006ff */
[----:B------:R-:W1:Y:S11]  /*0a60*/  FENCE.VIEW.ASYNC.S ;  /* 0x00000000000073c6 */ /* 0x000e760000000000 */
[----:B-1----:R4:W1:Y:S01]  /*0a70*/  SYNCS.EXCH.64 URZ, [UR6+0x120], UR4 ;  /* 0x0001200406ff75b2 */ /* 0x0028620008000100 */
[----:B------:R4:W1:Y:S02]  /*0a80*/  SYNCS.EXCH.64 URZ, [UR6+0x128], UR4 ;  /* 0x0001280406ff75b2 */ /* 0x0008640008000100 */
[----:B----4-:R-:W-:Y:S01]  /*0a90*/  NOP ;  /* 0x0000000000007918 */ /* 0x010fe20000000000 */
.L_x_12:
[----:B------:R-:W4:Y:S01]  /*0aa0*/  SHFL.IDX PT, R2, R140, RZ, 0x1f ;  /* 0x00001fff8c027589 */ /* 0x000f2200000e0000 */
[----:B------:R-:W-:Y:S01]  /*0ab0*/  NOP ;  /* 0x0000000000007918 */ /* 0x000fe20000000000 */
[----:B----4-:R-:W-:-:S13]  /*0ac0*/  ISETP.NE.AND P0, PT, R2, 0x4, PT ;  /* 0x000000040200780c */ /* 0x010fda0003f05270 */
[----:B------:R-:W-:Y:S05]  /*0ad0*/  @P0 BRA `(.L_x_13) ;  /* 0x0000000000440947 */ /* 0x000fea0003800000 */
[----:B-1----:R-:W1:Y:S01]  /*0ae0*/  S2UR UR6, SR_CgaCtaId ;  /* 0x00000000000679c3 */ /* 0x002e620000008800 */
[----:B------:R-:W-:Y:S01]  /*0af0*/  UMOV UR4, 0x100 ;  /* 0x0000010000047882 */ /* 0x000fe20000000000 */
[----:B------:R-:W-:Y:S01]  /*0b00*/  UMOV UR5, 0x400 ;  /* 0x0000040000057882 */ /* 0x000fe20000000000 */
[----:B------:R-:W-:Y:S01]  /*0b10*/  USEL UR4, UR4, 0xe0, UP2 ;  /* 0x000000e004047887 */ /* 0x000fe20009000000 */
[----:B------:R-:W-:Y:S01]  /*0b20*/  UMOV UR8, 0x1 ;  /* 0x0000000100087882 */ /* 0x000fe20000000000 */
[----:B------:R-:W-:Y:S01]  /*0b30*/  ELECT P0, URZ, PT ;  /* 0x0000000000ff782f */ /* 0x000fe20003800000 */
[----:B------:R-:W-:-:S04]  /*0b40*/  UIADD3 UR8, UPT, UPT, -UR8, 0x100000, URZ ;  /* 0x0010000008087890 */ /* 0x000fc8000fffe1ff */
[----:B------:R-:W-:Y:S02]  /*0b50*/  USHF.L.U32 UR9, UR8, 0xb, URZ ;  /* 0x0000000b08097899 */ /* 0x000fe400080006ff */
[----:B------:R-:W-:Y:S02]  /*0b60*/  USHF.L.U32 UR8, UR8, 0x1, URZ ;  /* 0x0000000108087899 */ /* 0x000fe400080006ff */
[----:B-1----:R-:W-:Y:S02]  /*0b70*/  ULEA UR6, UR6, UR5, 0x18 ;  /* 0x0000000506067291 */ /* 0x002fe4000f8ec0ff */
[----:B------:R-:W-:-:S04]  /*0b80*/  UIADD3 UR4, UPT, UPT, -UR4, 0x100000, URZ ;  /* 0x0010000004047890 */ /* 0x000fc8000fffe1ff */
[----:B------:R-:W-:Y:S02]  /*0b90*/  USHF.L.U32 UR5, UR4, 0xb, URZ ;  /* 0x0000000b04057899 */ /* 0x000fe400080006ff */
[----:B------:R-:W-:Y:S01]  /*0ba0*/  USHF.L.U32 UR4, UR4, 0x1, URZ ;  /* 0x0000000104047899 */ /* 0x000fe200080006ff */
[----:B------:R-:W1:Y:S03]  /*0bb0*/  FENCE.VIEW.ASYNC.S ;  /* 0x00000000000073c6 */ /* 0x000e660000000000 */
[----:B-1----:R4:W1:Y:S08]  /*0bc0*/  SYNCS.EXCH.64 URZ, [UR6+0x130], UR8 ;  /* 0x0001300806ff75b2 */ /* 0x0028700008000100 */
[----:B------:R4:W1:Y:S02]  /*0bd0*/  SYNCS.EXCH.64 URZ, [UR6+0x138], UR4 ;  /* 0x0001380406ff75b2 */ /* 0x0008640008000100 */
[----:B----4-:R-:W-:Y:S01]  /*0be0*/  NOP ;  /* 0x0000000000007918 */ /* 0x010fe20000000000 */
.L_x_13:
[----:B------:R-:W4:Y:S01]  /*0bf0*/  SHFL.IDX PT, R2, R140, RZ, 0x1f ;  /* 0x00001fff8c027589 */ /* 0x000f2200000e0000 */
[----:B------:R-:W1:Y:S01]  /*0c00*/  S2UR UR44, SR_CTAID.X ;  /* 0x00000000002c79c3 */ /* 0x000e620000002500 */
[----:B------:R-:W-:-:S07]  /*0c10*/  NOP ;  /* 0x0000000000007918 */ /* 0x000fce0000000000 */
[----:B------:R-:W1:Y:S01]  /*0c20*/  S2UR UR45, SR_CTAID.Y ;  /* 0x00000000002d79c3 */ /* 0x000e620000002600 */
[----:B----4-:R-:W-:-:S13]  /*0c30*/  ISETP.NE.AND P0, PT, R2, 0x5, PT ;  /* 0x000000050200780c */ /* 0x010fda0003f05270 */
[----:B-1----:R-:W-:Y:S05]  /*0c40*/  @P0 BRA `(.L_x_14) ;  /* 0x0000000000480947 */ /* 0x002fea0003800000 */
        /* <DEDUP_REMOVED lines=13> */
[----:B-1----:R1:W4:Y:S01]  /*0d20*/  SYNCS.EXCH.64 URZ, [UR4+0x140], UR8 ;  /* 0x0001400804ff75b2 */ /* 0x0023220008000100 */
[----:B------:R1:W1:Y:S01]  /*0d30*/  SYNCS.EXCH.64 URZ, [UR4+0x150], UR6 ;  /* 0x0001500604ff75b2 */ /* 0x0002620008000100 */
[----:B------:R1:W1:Y:S01]  /*0d40*/  SYNCS.EXCH.64 URZ, [UR4+0x148], UR8 ;  /* 0x0001480804ff75b2 */ /* 0x0002620008000100 */
[----:B------:R1:W1:Y:S01]  /*0d50*/  SYNCS.EXCH.64 URZ, [UR4+0x158], UR6 ;  /* 0x0001580604ff75b2 */ /* 0x0002620008000100 */
[----:B------:R-:W-:Y:S01]  /*0d60*/  NOP ;  /* 0x0000000000007918 */ /* 0x000fe20000000000 */
.L_x_14:
[----:B------:R-:W-:-:S05]  /*0d70*/  CS2R.32 R132, SR_CgaSize ;  /* 0x0000000000847805 */ /* 0x000fca0000008a00 */
[----:B------:R-:W-:-:S05]  /*0d80*/  IMAD R132, R132, -0xa0, RZ ;  /* 0xffffff6084847824 */ /* 0x000fca00078e02ff */
[----:B------:R-:W-:-:S14]  /*0d90*/  R2UR UR5, R132 ;  /* 0x00000000840572ca */ /* 0x000fdc00000e0000 */
[----:B------:R-:W2:Y:S01]  /*0da0*/  LDCU UR5, c[0x0][UR5+0x2b0] ;  /* 0x00005600050577ac */ /* 0x000ea20008000800 */
[----:B------:R-:W-:Y:S02]  /*0db0*/  I2FP.F32.U32 R132, UR44 ;  /* 0x0000002c00847c45 */ /* 0x000fe40008201000 */
[----:B------:R-:W-:-:S05]  /*0dc0*/  CS2R.32 R3, SR_CgaSize ;  /* 0x0000000000037805 */ /* 0x000fca0000008a00 */
[----:B------:R-:W-:-:S06]  /*0dd0*/  IMAD R3, R3, -0xa0, RZ ;  /* 0xffffff6003037824 */ /* 0x000fcc00078e02ff */
[----:B------:R-:W3:Y:S01]  /*0de0*/  LDC R3, c[0x0][R3+0x2a0] ;  /* 0x0000a80003037b82 */ /* 0x000ee20000000800 */
[----:B------:R-:W-:Y:S02]  /*0df0*/  I2FP.F32.U32 R131, UR45 ;  /* 0x0000002d00837c45 */ /* 0x000fe40008201000 */
[----:B------:R-:W-:-:S05]  /*0e00*/  CS2R.32 R16, SR_CgaSize ;  /* 0x0000000000107805 */ /* 0x000fca0000008a00 */
[----:B------:R-:W-:-:S05]  /*0e10*/  IMAD R16, R16, -0xa0, RZ ;  /* 0xffffff6010107824 */ /* 0x000fca00078e02ff */
[----:B-1----:R-:W-:-:S14]  /*0e20*/  R2UR UR4, R16 ;  /* 0x00000000100472ca */ /* 0x002fdc00000e0000 */
[----:B------:R-:W1:Y:S01]  /*0e30*/  LDCU UR4, c[0x0][UR4+0x2b4] ;  /* 0x00005680040477ac */ /* 0x000e620008000800 */
[----:B------:R-:W-:Y:S01]  /*0e40*/  NOP ;  /* 0x0000000000007918 */ /* 0x000fe20000000000 */
[----:B------:R-:W3:Y:S01]  /*0e50*/  S2R R16, SR_CTAID.Z ;  /* 0x0000000000107919 */ /* 0x000ee20000002700 */
[----:B------:R-:W4:Y:S01]  /*0e60*/  LDCU UR18, c[0x0][0xc24] ;  /* 0x00018480ff1277ac */ /* 0x000f220008000800 */
[----:B------:R-:W-:-:S05]  /*0e70*/  CS2R.32 R2, SR_CgaSize ;  /* 0x0000000000027805 */ /* 0x000fca0000008a00 */
[----:B------:R-:W-:-:S06]  /*0e80*/  IMAD R2, R2, -0xa0, RZ ;  /* 0xffffff6002027824 */ /* 0x000fcc00078e02ff */
[----:B------:R-:W3:Y:S01]  /*0e90*/  LDC R2, c[0x0][R2+0x2a4] ;  /* 0x0000a90002027b82 */ /* 0x000ee20000000800 */
[----:B--2---:R-:W-:Y:S01]  /*0ea0*/  FMUL R132, R132, UR5 ;  /* 0x0000000584847c20 */ /* 0x004fe20008400000 */
[----:B-1----:R-:W-:-:S05]  /*0eb0*/  FMUL R131, R131, UR4 ;  /* 0x0000000483837c20 */ /* 0x002fca0008400000 */
[----:B------:R-:W1:Y:S01]  /*0ec0*/  F2I.U32.TRUNC.NTZ R132, R132 ;  /* 0x0000008400847305 */ /* 0x000e62000020f000 */
[----:B----4-:R-:W-:-:S07]  /*0ed0*/  UISETP.GE.AND UP0, UPT, UR18, 0x1, UPT ;  /* 0x000000011200788c */ /* 0x010fce000bf06270 */
[----:B------:R-:W2:Y:S01]  /*0ee0*/  F2I.U32.TRUNC.NTZ R131, R131 ;  /* 0x0000008300837305 */ /* 0x000ea2000020f000 */
[----:B-1----:R-:W-:-:S05]  /*0ef0*/  IADD3 R132, PT, PT, -R132, RZ, RZ ;  /* 0x000000ff84847210 */ /* 0x002fca0007ffe1ff */
[----:B---3--:R-:W-:Y:S01]  /*0f00*/  IMAD R132, R3, R132, UR44 ;  /* 0x0000002c03847e24 */ /* 0x008fe2000f8e0284 */
[----:B--2---:R-:W-:-:S05]  /*0f10*/  IADD3 R131, PT, PT, -R131, RZ, RZ ;  /* 0x000000ff83837210 */ /* 0x004fca0007ffe1ff */
[----:B------:R-:W-:Y:S01]  /*0f20*/  IMAD R131, R2, R131, UR45 ;  /* 0x0000002d02837e24 */ /* 0x000fe2000f8e0283 */
[----:B------:R-:W-:Y:S06]  /*0f30*/  BAR.SYNC.DEFER_BLOCKING 0x0 ;  /* 0x0000000000007b1d */ /* 0x000fec0000010000 */
[----:B------:R-:W-:Y:S05]  /*0f40*/  BRA.U !UP0, `(.L_x_15) ;  /* 0x0000000108d47547 */ /* 0x000fea000b800000 */
[----:B------:R-:W1:Y:S01]  /*0f50*/  LDCU.128 UR20, c[0x0][0xc10] ;  /* 0x00018200ff1477ac */ /* 0x000e620008000c00 */
[----:B------:R-:W2:Y:S01]  /*0f60*/  LDCU UR14, c[0x0][0x370] ;  /* 0x00006e00ff0e77ac */ /* 0x000ea20008000800 */
[----:B------:R-:W3:Y:S01]  /*0f70*/  LDCU UR9, c[0x0][0x374] ;  /* 0x00006e80ff0977ac */ /* 0x000ee20008000800 */
[----:B------:R-:W4:Y:S01]  /*0f80*/  LDCU UR19, c[0x0][0xc0c] ;  /* 0x00018180ff1377ac */ /* 0x000f220008000800 */
[----:B------:R-:W4:Y:S01]  /*0f90*/  LDCU UR8, c[0x0][0xc20] ;  /* 0x00018400ff0877ac */ /* 0x000f220008000800 */
[----:B------:R-:W4:Y:S01]  /*0fa0*/  LDCU.64 UR16, c[0x0][0xc28] ;  /* 0x00018500ff1077ac */ /* 0x000f220008000a00 */
[----:B-1----:R-:W-:Y:S02]  /*0fb0*/  UISETP.NE.AND UP0, UPT, UR22, 0x1, UPT ;  /* 0x000000011600788c */ /* 0x002fe4000bf05270 */
[----:B---3--:R-:W-:Y:S02]  /*0fc0*/  UIMAD.WIDE.U32 UR4, UR9, UR23, URZ ;  /* 0x00000017090472a5 */ /* 0x008fe4000f8e00ff */
[----:B--2---:R-:W-:-:S02]  /*0fd0*/  UIMAD.WIDE.U32 UR6, UR14, UR20, URZ ;  /* 0x000000140e0672a5 */ /* 0x004fc4000f8e00ff */
[----:B----4-:R-:W-:Y:S02]  /*0fe0*/  UISETP.NE.AND UP1, UPT, UR19, 0x1, UPT ;  /* 0x000000011300788c */ /* 0x010fe4000bf25270 */
[----:B------:R-:W-:Y:S01]  /*0ff0*/  UIMAD.WIDE.U32 UR10, UR45, UR23, URZ ;  /* 0x000000172d0a72a5 */ /* 0x000fe2000f8e00ff */
[----:B------:R-:W-:Y:S01]  /*1000*/  UMOV UR4, UR5 ;  /* 0x0000000500047c82 */ /* 0x000fe20008000000 */
[----:B------:R-:W-:Y:S02]  /*1010*/  UISETP.NE.AND UP3, UPT, UR18, 0x1, UPT ;  /* 0x000000011200788c */ /* 0x000fe4000bf65270 */
[----:B------:R-:W-:-:S03]  /*1020*/  @UP0 USHF.R.U32.HI UR9, URZ, UR8, UR4 ;  /* 0x00000008ff090299 */ /* 0x000fc60008011604 */
[----:B------:R-:W-:Y:S01]  /*1030*/  UMOV UR6, UR11 ;  /* 0x0000000b00067c82 */ /* 0x000fe20008000000 */
[----:B------:R-:W-:Y:S01]  /*1040*/  UMOV UR4, UR7 ;  /* 0x0000000700047c82 */ /* 0x000fe20008000000 */
[----:B------:R-:W-:Y:S02]  /*1050*/  USHF.R.U32.HI UR10, URZ, UR8, UR6 ;  /* 0x00000008ff0a7299 */ /* 0x000fe40008011606 */
[----:B------:R-:W-:Y:S02]  /*1060*/  @UP1 USHF.R.U32.HI UR14, URZ, UR21, UR4 ;  /* 0x00000015ff0e1299 */ /* 0x000fe40008011604 */
[----:B------:R-:W-:Y:S02]  /*1070*/  UIMAD.WIDE.U32 UR4, UR9, UR16, URZ ;  /* 0x00000010090472a5 */ /* 0x000fe4000f8e00ff */
[----:B------:R-:W-:Y:S02]  /*1080*/  UIMAD.WIDE.U32 UR12, UR44, UR20, URZ ;  /* 0x000000142c0c72a5 */ /* 0x000fe4000f8e00ff */
[----:B------:R-:W-:-:S03]  /*1090*/  UIMAD.WIDE.U32 UR6, UR14, UR16, URZ ;  /* 0x000000100e0672a5 */ /* 0x000fc6000f8e00ff */
[----:B------:R-:W-:Y:S02]  /*10a0*/  UMOV UR4, UR5 ;  /* 0x0000000500047c82 */ /* 0x000fe40008000000 */
[----:B------:R-:W-:Y:S01]  /*10b0*/  @UP3 USHF.R.U32.HI UR9, URZ, UR17, UR4 ;  /* 0x00000011ff093299 */ /* 0x000fe20008011604 */
[----:B------:R-:W-:Y:S02]  /*10c0*/  UMOV UR8, UR13 ;  /* 0x0000000d00087c82 */ /* 0x000fe40008000000 */
[----:B------:R-:W-:Y:S01]  /*10d0*/  UMOV UR4, UR7 ;  /* 0x0000000700047c82 */ /* 0x000fe20008000000 */
[----:B------:R-:W-:Y:S02]  /*10e0*/  USHF.R.U32.HI UR21, URZ, UR21, UR8 ;  /* 0x00000015ff157299 */ /* 0x000fe40008011608 */
[----:B------:R-:W-:Y:S02]  /*10f0*/  @UP3 USHF.R.U32.HI UR14, URZ, UR17, UR4 ;  /* 0x00000011ff0e3299 */ /* 0x000fe40008011604 */
[----:B------:R-:W-:-:S02]  /*1100*/  USEL UR8, UR45, UR10, !UP0 ;  /* 0x0000000a2d087287 */ /* 0x000fc4000c000000 */
[----:B------:R-:W-:Y:S02]  /*1110*/  UIMAD UR4, UR9, UR18, URZ ;  /* 0x00000012090472a4 */ /* 0x000fe4000f8e02ff */
[----:B------:R-:W-:Y:S02]  /*1120*/  USEL UR6, UR44, UR21, !UP1 ;  /* 0x000000152c067287 */ /* 0x000fe4000c800000 */
[----:B------:R-:W-:Y:S02]  /*1130*/  UISETP.GE.AND UP0, UPT, UR8, UR4, UPT ;  /* 0x000000040800728c */ /* 0x000fe4000bf06270 */
[----:B------:R-:W-:Y:S02]  /*1140*/  UIMAD UR7, UR14, UR18, URZ ;  /* 0x000000120e0772a4 */ /* 0x000fe4000f8e02ff */
[----:B------:R-:W-:Y:S02]  /*1150*/  UIMAD.WIDE.U32 UR4, UR8, UR16, URZ ;  /* 0x00000010080472a5 */ /* 0x000fe4000f8e00ff */
[----:B------:R-:W-:-:S02]  /*1160*/  UISETP.GE.OR UP0, UPT, UR6, UR7, UP0 ;  /* 0x000000070600728c */ /* 0x000fc40008706670 */
[----:B------:R-:W-:Y:S02]  /*1170*/  UIMAD.WIDE.U32 UR10, UR6, UR16, URZ ;  /* 0x00000010060a72a5 */ /* 0x000fe4000f8e00ff */
[----:B------:R-:W-:Y:S01]  /*1180*/  UIADD3 UR7, UPT, UPT, -UR8, URZ, URZ ;  /* 0x000000ff08077290 */ /* 0x000fe2000fffe1ff */
[----:B------:R-:W-:Y:S01]  /*1190*/  UMOV UR4, UR5 ;  /* 0x0000000500047c82 */ /* 0x000fe20008000000 */
[----:B------:R-:W-:Y:S02]  /*11a0*/  UIADD3 UR9, UPT, UPT, -UR6, URZ, URZ ;  /* 0x000000ff06097290 */ /* 0x000fe4000fffe1ff */
[----:B------:R-:W-:-:S03]  /*11b0*/  USHF.R.U32.HI UR4, URZ, UR17, UR4 ;  /* 0x00000011ff047299 */ /* 0x000fc60008011604 */
[----:B------:R-:W-:Y:S01]  /*11c0*/  @!UP0 UMOV UR5, UR11 ;  /* 0x0000000b00058c82 */ /* 0x000fe20008000000 */
[----:B------:R-:W-:Y:S02]  /*11d0*/  UIMAD UR45, UR22, UR7, UR45 ;  /* 0x00000007162d72a4 */ /* 0x000fe4000f8e022d */
[----:B------:R-:W-:Y:S02]  /*11e0*/  USEL UR4, UR8, UR4, !UP3 ;  /* 0x0000000408047287 */ /* 0x000fe4000d800000 */
[----:B------:R-:W-:Y:S02]  /*11f0*/  @!UP0 USHF.R.U32.HI UR5, URZ, UR17, UR5 ;  /* 0x00000011ff058299 */ /* 0x000fe40008011605 */
[----:B------:R-:W-:Y:S02]  /*1200*/  UIADD3 UR7, UPT, UPT, -UR4, URZ, URZ ;  /* 0x000000ff04077290 */ /* 0x000fe4000fffe1ff */
[----:B------:R-:W-:Y:S02]  /*1210*/  @!UP0 USEL UR5, UR6, UR5, !UP3 ;  /* 0x0000000506058287 */ /* 0x000fe4000d800000 */
[----:B------:R-:W-:-:S02]  /*1220*/  UIMAD UR7, UR18, UR7, UR8 ;  /* 0x00000007120772a4 */ /* 0x000fc4000f8e0208 */
[----:B------:R-:W-:Y:S02]  /*1230*/  @!UP0 UIADD3 UR4, UPT, UPT, UR4, -UR5, URZ ;  /* 0x8000000504048290 */ /* 0x000fe4000fffe0ff */
[----:B------:R-:W-:Y:S02]  /*1240*/  @!UP0 UIMAD UR7, UR7, UR14, UR5 ;  /* 0x0000000e070782a4 */ /* 0x000fe4000f8e0205 */
[----:B------:R-:W-:Y:S02]  /*1250*/  @!UP0 UIMAD UR8, UR4, UR18, UR6 ;  /* 0x00000012040882a4 */ /* 0x000fe4000f8e0206 */
[----:B------:R-:W-:Y:S02]  /*1260*/  UIMAD UR4, UR19, UR9, UR44 ;  /* 0x00000009130472a4 */ /* 0x000fe4000f8e022c */
[----:B------:R-:W-:Y:S01]  /*1270*/  UIMAD UR45, UR8, UR22, UR45 ;  /* 0x00000016082d72a4 */ /* 0x000fe2000f8e022d */
[----:B------:R-:W-:Y:S02]  /*1280*/  @!UP0 UMOV UR6, UR7 ;  /* 0x0000000700068c82 */ /* 0x000fe40008000000 */
[----:B------:R-:W-:-:S12]  /*1290*/  UIMAD UR44, UR6, UR19, UR4 ;  /* 0x00000013062c72a4 */ /* 0x000fd8000f8e0204 */
.L_x_15:
[----:B------:R-:W1:Y:S02]  /*12a0*/  LDCU UR4, c[0x0][0xc30] ;  /* 0x00018600ff0477ac */ /* 0x000e640008000800 */
[----:B-1----:R-:W-:-:S09]  /*12b0*/  UISETP.NE.AND UP0, UPT, UR4, 0x1, UPT ;  /* 0x000000010400788c */ /* 0x002fd2000bf05270 */
[----:B------:R-:W-:Y:S05]  /*12c0*/  BRA.U UP0, `(.L_x_16) ;  /* 0x0000000100447547 */ /* 0x000fea000b800000 */
[----:B------:R-:W1:Y:S01]  /*12d0*/  LDCU.128 UR8, c[0x0][0xc10] ;  /* 0x00018200ff0877ac */ /* 0x000e620008000c00 */
[----:B------:R-:W2:Y:S01]  /*12e0*/  LDCU UR12, c[0x0][0xc0c] ;  /* 0x00018180ff0c77ac */ /* 0x000ea20008000800 */
[----:B------:R-:W3:Y:S01]  /*12f0*/  LDCU UR13, c[0x0][0xc20] ;  /* 0x00018400ff0d77ac */ /* 0x000ee20008000800 */
[----:B-1----:R-:W-:Y:S02]  /*1300*/  UIMAD.WIDE.U32 UR6, UR44, UR8, URZ ;  /* 0x000000082c0672a5 */ /* 0x002fe4000f8e00ff */
[----:B------:R-:W-:Y:S02]  /*1310*/  UIMAD.WIDE.U32 UR4, UR45, UR11, URZ ;  /* 0x0000000b2d0472a5 */ /* 0x000fe4000f8e00ff */
[----:B--2---:R-:W-:Y:S02]  /*1320*/  UISETP.NE.AND UP1, UPT, UR12, 0x1, UPT ;  /* 0x000000010c00788c */ /* 0x004fe4000bf25270 */
[----:B------:R-:W-:Y:S01]  /*1330*/  UISETP.NE.AND UP0, UPT, UR10, 0x1, UPT ;  /* 0x000000010a00788c */ /* 0x000fe2000bf05270 */
[----:B------:R-:W-:-:S02]  /*1340*/  UMOV UR6, UR7 ;  /* 0x0000000700067c82 */ /* 0x000fc40008000000 */
[----:B------:R-:W-:Y:S01]  /*1350*/  UMOV UR4, UR5 ;  /* 0x0000000500047c82 */ /* 0x000fe20008000000 */
[----:B------:R-:W-:Y:S02]  /*1360*/  USHF.R.U32.HI UR6, URZ, UR9, UR6 ;  /* 0x00000009ff067299 */ /* 0x000fe40008011606 */
[----:B---3--:R-:W-:Y:S02]  /*1370*/  USHF.R.U32.HI UR4, URZ, UR13, UR4 ;  /* 0x0000000dff047299 */ /* 0x008fe40008011604 */
[----:B------:R-:W-:Y:S02]  /*1380*/  USEL UR5, UR44, UR6, !UP1 ;  /* 0x000000062c057287 */ /* 0x000fe4000c800000 */
[----:B------:R-:W-:-:S04]  /*1390*/  USEL UR4, UR45, UR4, !UP0 ;  /* 0x000000042d047287 */ /* 0x000fc8000c000000 */
[----:B------:R-:W-:Y:S02]  /*13a0*/  UIADD3 UR6, UPT, UPT, UR5, -UR4, URZ ;  /* 0x8000000405067290 */ /* 0x000fe4000fffe0ff */
[----:B------:R-:W-:Y:S02]  /*13b0*/  UIADD3 UR4, UPT, UPT, -UR5, UR4, URZ ;  /* 0x0000000405047290 */ /* 0x000fe4000fffe1ff */
[----:B------:R-:W-:Y:S02]  /*13c0*/  UIMAD UR45, UR6, UR10, UR45 ;  /* 0x0000000a062d72a4 */ /* 0x000fe4000f8e022d */
[----:B------:R-:W-:-:S12]  /*13d0*/  UIMAD UR44, UR4, UR12, UR44 ;  /* 0x0000000c042c72a4 */ /* 0x000fd8000f8e022c */
.L_x_16:
[----:B------:R-:W-:Y:S01]  /*13e0*/  BAR.SYNC.DEFER_BLOCKING 0x0 ;  /* 0x0000000000007b1d */ /* 0x000fe20000010000 */
[----:B------:R-:W-:Y:S01]  /*13f0*/  UISETP.NE.AND UP0, UPT, UR15, 0x2, UPT ;  /* 0x000000020f00788c */ /* 0x000fe2000bf05270 */
[----:B------:R-:W-:Y:S02]  /*1400*/  ISETP.NE.OR P2, PT, R0, 0x2, !P2 ;  /* 0x000000020000780c */ /* 0x000fe40005745670 */
[----:B------:R-:W-:Y:S02]  /*1410*/  LOP3.LUT R0, R133, 0x1f, RZ, 0xc0, !PT ;  /* 0x0000001f85007812 */ /* 0x000fe400078ec0ff */
[----:B------:R-:W1:Y:S04]  /*1420*/  LDCU UR39, c[0x0][0xc24] ;  /* 0x00018480ff2777ac */ /* 0x000e680008000800 */
[----:B------:R-:W-:Y:S05]  /*1430*/  BRA.U UP0, `(.L_x_17) ;  /* 0x0000002100407547 */ /* 0x000fea000b800000 */
[----:B------:R-:W2:Y:S01]  /*1440*/  LDCU UR5, c[0x0][0x388] ;  /* 0x00007100ff0577ac */ /* 0x000ea20008000800 */
[----:B------:R-:W-:Y:S01]  /*1450*/  PLOP3.LUT P1, PT, PT, PT, UP2, 0x80, 0x8 ;  /* 0x000000000008781c */ /* 0x000fe20003f2f028 */
[----:B------:R-:W-:Y:S01]  /*1460*/  IMAD.MOV.U32 R2, RZ, RZ, RZ ;  /* 0x000000ffff027224 */ /* 0x000fe200078e00ff */
[----:B------:R-:W-:Y:S01]  /*1470*/  ISETP.EQ.OR P3, PT, R0, RZ, P2 ;  /* 0x000000ff0000720c */ /* 0x000fe20001762670 */
[----:B------:R-:W3:Y:S01]  /*1480*/  LDCU UR8, c[0x0][0x38c] ;  /* 0x00007180ff0877ac */ /* 0x000ee20008000800 */
[----:B------:R-:W-:Y:S01]  /*1490*/  PLOP3.LUT P1, PT, P1, PT, PT, 0x8, 0x80 ;  /* 0x000000000080781c */ /* 0x000fe20000f2e170 */
[----:B------:R-:W4:Y:S01]  /*14a0*/  LDCU.64 UR6, c[0x0][0x390] ;  /* 0x00007200ff0677ac */ /* 0x000f220008000a00 */
[----:B------:R-:W1:Y:S01]  /*14b0*/  LDCU UR52, c[0x0][0x370] ;  /* 0x00006e00ff3477ac */ /* 0x000e620008000800 */
[----:B------:R-:W1:Y:S01]  /*14c0*/  LDCU.64 UR42, c[0x0][0x348] ;  /* 0x00006900ff2a77ac */ /* 0x000e620008000a00 */
[----:B--2---:R-:W-:Y:S01]  /*14d0*/  UIADD3 UR5, UPT, UPT, UR5, 0x3f, URZ ;  /* 0x0000003f05057890 */ /* 0x004fe2000fffe0ff */
[----:B------:R-:W2:Y:S03]  /*14e0*/  LDCU UR51, c[0x0][0x374] ;  /* 0x00006e80ff3377ac */ /* 0x000ea60008000800 */
[----:B------:R-:W-:Y:S01]  /*14f0*/  USHF.R.S32.HI UR4, URZ, 0x1f, UR5 ;  /* 0x0000001fff047899 */ /* 0x000fe20008011405 */
[----:B------:R-:W-:Y:S01]  /*1500*/  UMOV UR26, 0x1 ;  /* 0x00000001001a7882 */ /* 0x000fe20000000000 */
[----:B------:R-:W-:-:S02]  /*1510*/  UMOV UR31, URZ ;  /* 0x000000ff001f7c82 */ /* 0x000fc40008000000 */
[----:B------:R-:W-:Y:S01]  /*1520*/  ULEA.HI UR4, UR4, UR5, URZ, 0x6 ;  /* 0x0000000504047291 */ /* 0x000fe2000f8f30ff */
[----:B------:R-:W-:Y:S01]  /*1530*/  UMOV UR36, URZ ;  /* 0x000000ff00247c82 */ /* 0x000fe20008000000 */
[----:B------:R-:W-:Y:S02]  /*1540*/  UMOV UR38, URZ ;  /* 0x000000ff00267c82 */ /* 0x000fe40008000000 */
[----:B------:R-:W-:-:S04]  /*1550*/  USHF.R.S32.HI UR4, URZ, 0x6, UR4 ;  /* 0x00000006ff047899 */ /* 0x000fc80008011404 */
[----:B---3--:R-:W-:-:S04]  /*1560*/  UIMAD UR4, UR4, UR8, URZ ;  /* 0x00000008040472a4 */ /* 0x008fc8000f8e02ff */
[----:B----4-:R-:W-:-:S04]  /*1570*/  UIMAD UR4, UR4, UR6, URZ ;  /* 0x00000006040472a4 */ /* 0x010fc8000f8e02ff */
[----:B------:R-:W-:-:S04]  /*1580*/  UIMAD UR53, UR4, UR7, URZ ;  /* 0x00000007043572a4 */ /* 0x000fc8000f8e02ff */
[----:B------:R-:W-:Y:S02]  /*1590*/  UISETP.NE.AND UP1, UPT, UR53, URZ, UPT ;  /* 0x000000ff3500728c */ /* 0x000fe4000bf25270 */
[----:B------:R-:W-:-:S04]  /*15a0*/  UISETP.LT.U32.AND UP0, UPT, UR53, 0x11, UPT ;  /* 0x000000113500788c */ /* 0x000fc8000bf01070 */
[----:B------:R-:W-:-:S04]  /*15b0*/  USEL UR4, UR53, 0x11, UP0 ;  /* 0x0000001135047887 */ /* 0x000fc80008000000 */
[----:B------:R-:W-:Y:S02]  /*15c0*/  UIADD3 UR5, UPT, UPT, UR4, -0x1, URZ ;  /* 0xffffffff04057890 */ /* 0x000fe4000fffe0ff */
[----:B------:R-:W-:Y:S02]  /*15d0*/  @!UP1 UIADD3 UR5, UPT, UPT, UR4, URZ, URZ ;  /* 0x000000ff04059290 */ /* 0x000fe4000fffe0ff */
[----:B------:R-:W-:Y:S02]  /*15e0*/  UIADD3 UR50, UPT, UPT, UR53, -UR4, URZ ;  /* 0x8000000435327290 */ /* 0x000fe4000fffe0ff */
[----:B-12---:R-:W-:-:S12]  /*15f0*/  UIADD3 UR54, UPT, UPT, UR5, 0x1, URZ ;  /* 0x0000000105367890 */ /* 0x006fd8000fffe0ff */
.L_x_33:
[----:B------:R-:W1:Y:S01]  /*1600*/  S2UR UR30, SR_CgaCtaId ;  /* 0x00000000001e79c3 */ /* 0x000e620000008800 */
[----:B------:R-:W-:Y:S01]  /*1610*/  UMOV UR4, 0x400 ;  /* 0x0000040000047882 */ /* 0x000fe20000000000 */
[----:B------:R-:W-:Y:S01]  /*1620*/  MOV R0, UR26 ;  /* 0x0000001a00007c02 */ /* 0x000fe20008000f00 */
[----:B------:R-:W-:Y:S02]  /*1630*/  UISETP.NE.AND UP0, UPT, UR53, URZ, UPT ;  /* 0x000000ff3500728c */ /* 0x000fe4000bf05270 */
[----:B------:R-:W-:Y:S01]  /*1640*/  USHF.L.U32 UR44, UR44, 0x7, URZ ;  /* 0x000000072c2c7899 */ /* 0x000fe200080006ff */
[----:B------:R-:W-:Y:S01]  /*1650*/  SHF.L.U32 R0, R0, 0x1f, RZ ;  /* 0x0000001f00007819 */ /* 0x000fe200000006ff */
[----:B------:R-:W-:Y:S01]  /*1660*/  USHF.L.U32 UR18, UR45, 0x6, URZ ;  /* 0x000000062d127899 */ /* 0x000fe200080006ff */
[----:B------:R-:W-:Y:S01]  /*1670*/  UMOV UR27, URZ ;  /* 0x000000ff001b7c82 */ /* 0x000fe20008000000 */
[----:B------:R-:W-:Y:S01]  /*1680*/  UMOV UR22, URZ ;  /* 0x000000ff00167c82 */ /* 0x000fe20008000000 */
[----:B------:R-:W-:Y:S01]  /*1690*/  UMOV UR21, URZ ;  /* 0x000000ff00157c82 */ /* 0x000fe20008000000 */
[----:B------:R-:W-:Y:S01]  /*16a0*/  UMOV UR20, URZ ;  /* 0x000000ff00147c82 */ /* 0x000fe20008000000 */
[----:B-1----:R-:W-:-:S04]  /*16b0*/  ULEA UR30, UR30, UR4, 0x18 ;  /* 0x000000041e1e7291 */ /* 0x002fc8000f8ec0ff */
[----:B------:R-:W-:-:S09]  /*16c0*/  ULEA UR4, UR31, UR30, 0x3 ;  /* 0x0000001e1f047291 */ /* 0x000fd2000f8e18ff */
[----:B------:R1:W2:Y:S01]  /*16d0*/  SYNCS.PHASECHK.TRANS64.TRYWAIT P0, [UR4+0x88], R0 ;  /* 0x00008800ff0075a7 */ /* 0x0002a20008001104 */
[----:B------:R-:W-:Y:S05]  /*16e0*/  BRA.U !UP0, `(.L_x_18) ;  /* 0x0000000508987547 */ /* 0x000fea000b800000 */
[----:B------:R-:W3:Y:S01]  /*16f0*/  LDCU.128 UR12, c[0x0][0x480] ;  /* 0x00009000ff0c77ac */ /* 0x000ee20008000c00 */
[----:B------:R-:W4:Y:S01]  /*1700*/  LDCU.128 UR8, c[0x0][0x490] ;  /* 0x00009200ff0877ac */ /* 0x000f220008000c00 */
[----:B------:R-:W1:Y:S01]  /*1710*/  LDCU.64 UR20, c[0x0][0x4c0] ;  /* 0x00009800ff1477ac */ /* 0x000e620008000a00 */
[----:B------:R-:W1:Y:S01]  /*1720*/  LDCU.64 UR16, c[0x0][0x4f0] ;  /* 0x00009e00ff1077ac */ /* 0x000e620008000a00 */
[----:B------:R-:W1:Y:S01]  /*1730*/  LDCU UR19, c[0x0][0x4c8] ;  /* 0x00009900ff1377ac */ /* 0x000e620008000800 */
[----:B---3--:R-:W-:Y:S02]  /*1740*/  UIMAD.WIDE.U32 UR4, UR44, UR13, URZ ;  /* 0x0000000d2c0472a5 */ /* 0x008fe4000f8e00ff */
[----:B------:R-:W-:Y:S02]  /*1750*/  UISETP.NE.AND UP0, UPT, UR12, 0x1, UPT ;  /* 0x000000010c00788c */ /* 0x000fe4000bf05270 */
[----:B------:R-:W-:Y:S01]  /*1760*/  USHF.R.U32.HI UR5, URZ, UR14, UR5 ;  /* 0x0000000eff057299 */ /* 0x000fe20008011605 */
[----:B------:R-:W3:Y:S03]  /*1770*/  LDCU UR45, c[0x0][0x38c] ;  /* 0x00007180ff2d77ac */ /* 0x000ee60008000800 */
[----:B------:R-:W-:-:S02]  /*1780*/  USEL UR5, UR44, UR5, !UP0 ;  /* 0x000000052c057287 */ /* 0x000fc4000c000000 */
[----:B------:R-:W-:Y:S02]  /*1790*/  UISETP.NE.AND UP0, UPT, UR15, 0x1, UPT ;  /* 0x000000010f00788c */ /* 0x000fe4000bf05270 */
[----:B----4-:R-:W-:Y:S01]  /*17a0*/  UIMAD.WIDE.U32 UR6, UR5, UR8, URZ ;  /* 0x00000008050672a5 */ /* 0x010fe2000f8e00ff */
[----:B------:R-:W4:Y:S01]  /*17b0*/  LDCU UR8, c[0x0][0x4a0] ;  /* 0x00009400ff0877ac */ /* 0x000f220008000800 */
[----:B------:R-:W1:Y:S05]  /*17c0*/  LDCU UR23, c[0x0][0x4cc] ;  /* 0x00009980ff1777ac */ /* 0x000e6a0008000800 */
[----:B------:R-:W-:Y:S01]  /*17d0*/  UMOV UR4, UR7 ;  /* 0x0000000700047c82 */ /* 0x000fe20008000000 */
[----:B------:R-:W1:Y:S01]  /*17e0*/  LDCU.64 UR40, c[0x0][0x390] ;  /* 0x00007200ff2877ac */ /* 0x000e620008000a00 */
[----:B------:R-:W-:Y:S01]  /*17f0*/  USHF.R.U32.HI UR4, URZ, UR9, UR4 ;  /* 0x00000009ff047299 */ /* 0x000fe20008011604 */
[----:B------:R-:W1:Y:S03]  /*1800*/  LDCU UR9, c[0x0][0x4ec] ;  /* 0x00009d80ff0977ac */ /* 0x000e660008000800 */
[----:B------:R-:W-:-:S02]  /*1810*/  USEL UR4, UR5, UR4, !UP0 ;  /* 0x0000000405047287 */ /* 0x000fc4000c000000 */
[----:B------:R-:W-:Y:S02]  /*1820*/  UISETP.NE.AND UP0, UPT, UR10, 0x1, UPT ;  /* 0x000000010a00788c */ /* 0x000fe4000bf05270 */
[----:B------:R-:W-:Y:S01]  /*1830*/  UIMAD.WIDE.U32 UR6, UR4, UR11, URZ ;  /* 0x0000000b040672a5 */ /* 0x000fe2000f8e00ff */
[----:B------:R-:W1:Y:S01]  /*1840*/  LDCU.64 UR24, c[0x0][0x4d0] ;  /* 0x00009a00ff1877ac */ /* 0x000e620008000a00 */
[----:B------:R-:W-:-:S05]  /*1850*/  UIADD3 UR38, UPT, UPT, UR54, UR36, URZ ;  /* 0x0000002436267290 */ /* 0x000fca000fffe0ff */
[----:B------:R-:W-:Y:S01]  /*1860*/  UMOV UR6, UR7 ;  /* 0x0000000700067c82 */ /* 0x000fe20008000000 */
[----:B------:R-:W-:Y:S02]  /*1870*/  UIADD3 UR7, UPT, UPT, -UR4, URZ, URZ ;  /* 0x000000ff04077290 */ /* 0x000fe4000fffe1ff */
[----:B----4-:R-:W-:Y:S02]  /*1880*/  USHF.R.U32.HI UR6, URZ, UR8, UR6 ;  /* 0x00000008ff067299 */ /* 0x010fe40008011606 */
[----:B------:R-:W-:Y:S02]  /*1890*/  UIADD3 UR8, UPT, UPT, -UR5, URZ, URZ ;  /* 0x000000ff05087290 */ /* 0x000fe4000fffe1ff */
[----:B------:R-:W-:Y:S02]  /*18a0*/  USEL UR14, UR4, UR6, !UP0 ;  /* 0x00000006040e7287 */ /* 0x000fe4000c000000 */
[----:B------:R-:W-:Y:S02]  /*18b0*/  UIMAD UR7, UR15, UR7, UR5 ;  /* 0x000000070f0772a4 */ /* 0x000fe4000f8e0205 */
[----:B------:R-:W-:-:S02]  /*18c0*/  UIADD3 UR6, UPT, UPT, -UR14, URZ, URZ ;  /* 0x000000ff0e067290 */ /* 0x000fc4000fffe1ff */
[----:B------:R-:W-:Y:S02]  /*18d0*/  UIMAD UR8, UR12, UR8, UR44 ;  /* 0x000000080c0872a4 */ /* 0x000fe4000f8e022c */
[----:B------:R-:W-:Y:S02]  /*18e0*/  UIMAD UR13, UR10, UR6, UR4 ;  /* 0x000000060a0d72a4 */ /* 0x000fe4000f8e0204 */
[----:B-1----:R-:W-:Y:S02]  /*18f0*/  UIMAD UR11, UR8, UR20, UR9 ;  /* 0x00000014080b72a4 */ /* 0x002fe4000f8e0209 */
[----:B------:R-:W-:Y:S01]  /*1900*/  UIMAD UR12, UR7, UR21, UR16 ;  /* 0x00000015070c72a4 */ /* 0x000fe2000f8e0210 */
[----:B------:R-:W1:Y:S02]  /*1910*/  LDCU.64 UR4, c[0x0][0x4f8] ;  /* 0x00009f00ff0477ac */ /* 0x000e640008000a00 */
[----:B------:R-:W4:Y:S01]  /*1920*/  LDCU UR6, c[0x0][0x500] ;  /* 0x0000a000ff0677ac */ /* 0x000f220008000800 */
[----:B------:R-:W-:Y:S01]  /*1930*/  UIMAD UR13, UR13, UR19, UR17 ;  /* 0x000000130d0d72a4 */ /* 0x000fe2000f8e0211 */
[----:B------:R-:W-:Y:S01]  /*1940*/  UMOV UR27, URZ ;  /* 0x000000ff001b7c82 */ /* 0x000fe20008000000 */
[----:B------:R-:W-:Y:S01]  /*1950*/  UMOV UR7, UR31 ;  /* 0x0000001f00077c82 */ /* 0x000fe20008000000 */
[----:B------:R-:W-:Y:S01]  /*1960*/  UMOV UR20, URZ ;  /* 0x000000ff00147c82 */ /* 0x000fe20008000000 */
[----:B------:R-:W-:Y:S01]  /*1970*/  UMOV UR21, URZ ;  /* 0x000000ff00157c82 */ /* 0x000fe20008000000 */
[----:B---3--:R-:W-:-:S07]  /*1980*/  UMOV UR22, URZ ;  /* 0x000000ff00167c82 */ /* 0x008fce0008000000 */
.L_x_23:
[----:B------:R-:W-:Y:S01]  /*1990*/  @!P2 MOV R3, 0x3000 ;  /* 0x000030000003a802 */ /* 0x000fe20000000f00 */
[----:B------:R-:W-:Y:S01]  /*19a0*/  ULEA UR9, UR7, UR30, 0x3 ;  /* 0x0000001e07097291 */ /* 0x000fe2000f8e18ff */
[----:B--2---:R-:W-:Y:S11]  /*19b0*/  @P0 BRA `(.L_x_19) ;  /* 0x0000000000100947 */ /* 0x004ff60003800000 */
[----:B------:R-:W-:Y:S04]  /*19c0*/  MOV R4, UR26 ;  /* 0x0000001a00047c02 */ /* 0x000fe80008000f00 */
[----:B------:R-:W-:Y:S04]  /*19d0*/  SHF.L.U32 R4, R4, 0x1f, RZ ;  /* 0x0000001f04047819 */ /* 0x000fe800000006ff */
[----:B------:R-:W2:Y:S02]  /*19e0*/  SYNCS.PHASECHK.TRANS64.TRYWAIT P0, [UR9+0x88], R4 ;  /* 0x00008804ff0075a7 */ /* 0x000ea40008001109 */
[----:B--2---:R-:W-:Y:S05]  /*19f0*/  @!P0 BRA `(.L_x_20) ;  /* 0x0000006000488947 */ /* 0x004fea0003800000 */
.L_x_19:
[----:B------:R3:W-:Y:S01]  /*1a00*/  @!P2 SYNCS.ARRIVE.TRANS64 RZ, [UR9], R3 ;  /* 0x00000003ffffa9a7 */ /* 0x0007e20008000009 */
[----:B------:R-:W-:Y:S04]  /*1a10*/  BSSY.RECONVERGENT B0, `(.L_x_21) ;  /* 0x0000003000007945 */ /* 0x000fe80003800200 */
[----:B------:R-:W-:Y:S05]  /*1a20*/  @P3 BRA `(.L_x_22) ;  /* 0x0000000000043947 */ /* 0x000fea0003800000 */
[----:B-1--4-:R-:W-:Y:S05]  /*1a30*/  BPT.TRAP 0x1 ;  /* 0x000000040000795c */ /* 0x012fea0000300000 */
.L_x_22:
[----:B-1--4-:R-:W-:Y:S05]  /*1a40*/  BSYNC.RECONVERGENT B0 ;  /* 0x0000000000007941 */ /* 0x012fea0003800200 */
.L_x_21:
[----:B------:R-:W-:Y:S02]  /*1a50*/  UIADD3 UR8, UPT, UPT, UR7, 0x1, URZ ;  /* 0x0000000107087890 */ /* 0x000fe4000fffe0ff */
[----:B------:R-:W-:Y:S02]  /*1a60*/  UIMAD UR15, UR20, UR23, UR4 ;  /* 0x00000017140f72a4 */ /* 0x000fe4000f8e0204 */
[----:B------:R-:W-:Y:S02]  /*1a70*/  UISETP.NE.AND UP0, UPT, UR8, 0x11, UPT ;  /* 0x000000110800788c */ /* 0x000fe4000bf05270 */
[----:B------:R-:W-:Y:S02]  /*1a80*/  ULEA UR17, UR7, UR30, 0xd ;  /* 0x0000001e07117291 */ /* 0x000fe4000f8e68ff */
[----:B------:R-:W-:Y:S02]  /*1a90*/  USEL UR10, URZ, 0x1, UP0 ;  /* 0x00000001ff0a7887 */ /* 0x000fe40008000000 */
[----:B------:R-:W-:Y:S02]  /*1aa0*/  USEL UR31, UR8, URZ, UP0 ;  /* 0x000000ff081f7287 */ /* 0x000fe40008000000 */
[----:B------:R-:W-:Y:S02]  /*1ab0*/  ULOP3.LUT UR26, UR26, UR10, URZ, 0x3c, !UPT ;  /* 0x0000000a1a1a7292 */ /* 0x000fe4000f8e3cff */
[----:B------:R-:W-:Y:S02]  /*1ac0*/  ULEA UR8, UR31, UR30, 0x3 ;  /* 0x0000001e1f087291 */ /* 0x000fe4000f8e18ff */
[----:B------:R-:W-:Y:S02]  /*1ad0*/  ULEA UR16, UR7, UR30, 0xc ;  /* 0x0000001e07107291 */ /* 0x000fe4000f8e60ff */
[----:B------:R-:W-:Y:S01]  /*1ae0*/  UIADD3 UR34, UP0, UPT, UR42, 0x80, URZ ;  /* 0x000000802a227890 */ /* 0x000fe2000ff1e0ff */
[----:B--2---:R-:W-:Y:S01]  /*1af0*/  MOV R0, UR26 ;  /* 0x0000001a00007c02 */ /* 0x004fe20008000f00 */
[----:B------:R-:W-:Y:S02]  /*1b00*/  USHF.L.U32 UR10, UR27, 0x6, URZ ;  /* 0x000000061b0a7899 */ /* 0x000fe400080006ff */
[----:B------:R-:W-:Y:S01]  /*1b10*/  UIADD3.X UR35, UPT, UPT, URZ, UR43, URZ, UP0, !UPT ;  /* 0x0000002bff237290 */ /* 0x000fe200087fe4ff */
[----:B------:R-:W-:Y:S01]  /*1b20*/  SHF.L.U32 R0, R0, 0x1f, RZ ;  /* 0x0000001f00007819 */ /* 0x000fe200000006ff */
[----:B------:R-:W-:Y:S02]  /*1b30*/  UIADD3 UR32, UP3, UPT, UR42, 0x200, URZ ;  /* 0x000002002a207890 */ /* 0x000fe4000ff7e0ff */
[----:B------:R-:W-:Y:S01]  /*1b40*/  UIADD3 UR16, UPT, UPT, UR16, 0x26400, URZ ;  /* 0x0002640010107890 */ /* 0x000fe2000fffe0ff */
[----:B------:R1:W2:Y:S01]  /*1b50*/  SYNCS.PHASECHK.TRANS64.TRYWAIT P0, [UR8+0x88], R0 ;  /* 0x00008800ff0075a7 */ /* 0x0002a20008001108 */
[----:B------:R-:W-:Y:S02]  /*1b60*/  UIMAD UR8, UR21, UR24, UR5 ;  /* 0x00000018150872a4 */ /* 0x000fe4000f8e0205 */
[----:B------:R-:W-:Y:S02]  /*1b70*/  UIMAD UR7, UR22, UR25, UR6 ;  /* 0x00000019160772a4 */ /* 0x000fe4000f8e0206 */
[----:B------:R-:W-:Y:S02]  /*1b80*/  ULEA UR15, UR8, UR15, 0x5 ;  /* 0x0000000f080f7291 */ /* 0x000fe4000f8e28ff */
[----:B------:R-:W-:Y:S02]  /*1b90*/  UIADD3 UR8, UPT, UPT, UR17, 0x4400, URZ ;  /* 0x0000440011087890 */ /* 0x000fe4000fffe0ff */
[----:B------:R-:W-:Y:S02]  /*1ba0*/  ULEA UR7, UR7, UR15, 0xa ;  /* 0x0000000f07077291 */ /* 0x000fe4000f8e50ff */
[----:B------:R-:W-:Y:S02]  /*1bb0*/  UIADD3.X UR33, UPT, UPT, URZ, UR43, URZ, UP3, !UPT ;  /* 0x0000002bff217290 */ /* 0x000fe40009ffe4ff */
[----:B------:R-:W-:Y:S02]  /*1bc0*/  UPRMT UR7, UR7, 0x5410, URZ ;  /* 0x0000541007077896 */ /* 0x000fe400080000ff */
[----:B------:R-:W-:Y:S02]  /*1bd0*/  UIADD3 UR37, UPT, UPT, UR20, 0x1, URZ ;  /* 0x0000000114257890 */ /* 0x000fe4000fffe0ff */
[----:B------:R-:W-:Y:S02]  /*1be0*/  UIADD3 UR29, UPT, UPT, UR21, 0x1, URZ ;  /* 0x00000001151d7890 */ /* 0x000fe4000fffe0ff */
[----:B------:R-:W-:Y:S02]  /*1bf0*/  UISETP.NE.AND UP2, UPT, UR37, UR45, UPT ;  /* 0x0000002d2500728c */ /* 0x000fe4000bf45270 */
[----:B------:R-:W-:Y:S01]  /*1c00*/  UIADD3 UR28, UPT, UPT, UR22, 0x1, URZ ;  /* 0x00000001161c7890 */ /* 0x000fe2000fffe0ff */
[----:B------:R4:W-:Y:S01]  /*1c10*/  UTMALDG.5D.IM2COL [UR8], [UR34], UR7 ;  /* 0x00000008220073b4 */ /* 0x0009e20008060007 */
[----:B------:R-:W-:Y:S01]  /*1c20*/  UIADD3 UR36, UPT, UPT, UR36, 0x1, URZ ;  /* 0x0000000124247890 */ /* 0x000fe2000fffe0ff */
[----:B------:R-:W-:Y:S01]  /*1c30*/  UMOV UR46, 0x0 ;  /* 0x00000000002e7882 */ /* 0x000fe20000000000 */
[----:B------:R-:W-:Y:S01]  /*1c40*/  UMOV UR47, 0x10000000 ;  /* 0x10000000002f7882 */ /* 0x000fe20000000000 */
[----:B------:R-:W-:Y:S01]  /*1c50*/  UMOV UR17, UR9 ;  /* 0x0000000900117c82 */ /* 0x000fe20008000000 */
[----:B------:R-:W-:Y:S03]  /*1c60*/  UMOV UR19, UR10 ;  /* 0x0000000a00137c82 */ /* 0x000fe60008000000 */
[----:B------:R-:W-:Y:S01]  /*1c70*/  @UP2 UIADD3 UR29, UPT, UPT, UR21, URZ, URZ ;  /* 0x000000ff151d2290 */ /* 0x000fe2000fffe0ff */
[----:B------:R3:W-:Y:S03]  /*1c80*/  UTMALDG.5D [UR16], [UR32], desc[UR46] ;  /* 0x00002e10200075b4 */ /* 0x0007e60008021000 */
[----:B------:R-:W-:Y:S11]  /*1c90*/  UISETP.NE.AND UP1, UPT, UR29, UR40, UPT ;  /* 0x000000281d00728c */ /* 0x000ff6000bf25270 */
[----:B------:R-:W-:Y:S04]  /*1ca0*/  @UP1 UIADD3 UR28, UPT, UPT, UR22, URZ, URZ ;  /* 0x000000ff161c1290 */ /* 0x000fe8000fffe0ff */
[----:B------:R-:W-:Y:S02]  /*1cb0*/  UISETP.NE.AND UP0, UPT, UR28, UR41, UPT ;  /* 0x000000291c00728c */ /* 0x000fe4000bf05270 */
[----:B----4-:R-:W-:Y:S09]  /*1cc0*/  UIADD3 UR8, UPT, UPT, UR27, 0x1, URZ ;  /* 0x000000011b087890 */ /* 0x010ff2000fffe0ff */
[----:B------:R-:W-:Y:S01]  /*1cd0*/  @UP0 UIADD3 UR8, UPT, UPT, UR27, URZ, URZ ;  /* 0x000000ff1b080290 */ /* 0x000fe2000fffe0ff */
[----:B------:R-:W-:Y:S06]  /*1ce0*/  UMOV UR7, UR31 ;  /* 0x0000001f00077c82 */ /* 0x000fec0008000000 */
[----:B------:R-:W-:Y:S01]  /*1cf0*/  UMOV UR27, UR8 ;  /* 0x00000008001b7c82 */ /* 0x000fe20008000000 */
[----:B---3--:R-:W-:Y:S02]  /*1d00*/  USEL UR22, UR28, URZ, UP0 ;  /* 0x000000ff1c167287 */ /* 0x008fe40008000000 */
[----:B------:R-:W-:Y:S02]  /*1d10*/  UISETP.NE.AND UP0, UPT, UR36, UR38, UPT ;  /* 0x000000262400728c */ /* 0x000fe4000bf05270 */
[----:B------:R-:W-:Y:S02]  /*1d20*/  USEL UR20, UR37, URZ, UP2 ;  /* 0x000000ff25147287 */ /* 0x000fe40009000000 */
[----:B------:R-:W-:Y:S05]  /*1d30*/  USEL UR21, UR29, URZ, UP1 ;  /* 0x000000ff1d157287 */ /* 0x000fea0008800000 */
[----:B-1----:R-:W-:Y:S07]  /*1d40*/  BRA.U UP0, `(.L_x_23) ;  /* 0xfffffffd00107547 */ /* 0x002fee000b83ffff */
.L_x_18:
[----:B------:R-:W-:Y:S01]  /*1d50*/  ULEA UR4, UR31, UR30, 0x3 ;  /* 0x0000001e1f047291 */ /* 0x000fe2000f8e18ff */
[----:B-1----:R-:W-:Y:S01]  /*1d60*/  MOV R0, UR26 ;  /* 0x0000001a00007c02 */ /* 0x002fe20008000f00 */
[----:B------:R-:W-:Y:S01]  /*1d70*/  @!P1 SYNCS.ARRIVE.TRANS64.A1T0 RZ, [UR30+0x128], RZ ;  /* 0x000128ffffff99a7 */ /* 0x000fe2000810001e */
[----:B------:R-:W-:Y:S02]  /*1d80*/  UISETP.GE.AND UP0, UPT, UR50, 0x1, UPT ;  /* 0x000000013200788c */ /* 0x000fe4000bf06270 */
[----:B------:R-:W-:-:S04]  /*1d90*/  SHF.L.U32 R0, R0, 0x1f, RZ ;  /* 0x0000001f00007819 */ /* 0x000fc800000006ff */
[----:B--2---:R1:W2:Y:S03]  /*1da0*/  SYNCS.PHASECHK.TRANS64.TRYWAIT P0, [UR4+0x88], R0 ;  /* 0x00008800ff0075a7 */ /* 0x0042a60008001104 */
[----:B------:R-:W-:Y:S05]  /*1db0*/  BRA.U !UP0, `(.L_x_24) ;  /* 0x0000000508907547 */ /* 0x000fea000b800000 */
[----:B------:R-:W3:Y:S01]  /*1dc0*/  LDCU.128 UR8, c[0x0][0x480] ;  /* 0x00009000ff0877ac */ /* 0x000ee20008000c00 */
[----:B------:R-:W4:Y:S01]  /*1dd0*/  LDCU.128 UR32, c[0x0][0x490] ;  /* 0x00009200ff2077ac */ /* 0x000f220008000c00 */
[----:B------:R-:W1:Y:S01]  /*1de0*/  LDCU.64 UR28, c[0x0][0x4c0] ;  /* 0x00009800ff1c77ac */ /* 0x000e620008000a00 */
[----:B------:R-:W1:Y:S01]  /*1df0*/  LDCU UR13, c[0x0][0x4c8] ;  /* 0x00009900ff0d77ac */ /* 0x000e620008000800 */
[----:B------:R-:W1:Y:S01]  /*1e00*/  LDCU.64 UR16, c[0x0][0x4f0] ;  /* 0x00009e00ff1077ac */ /* 0x000e620008000a00 */
[----:B---3--:R-:W-:Y:S02]  /*1e10*/  UIMAD.WIDE.U32 UR4, UR44, UR9, URZ ;  /* 0x000000092c0472a5 */ /* 0x008fe4000f8e00ff */
[----:B------:R-:W-:Y:S02]  /*1e20*/  UISETP.NE.AND UP0, UPT, UR8, 0x1, UPT ;  /* 0x000000010800788c */ /* 0x000fe4000bf05270 */
[----:B------:R-:W-:Y:S01]  /*1e30*/  USHF.R.U32.HI UR5, URZ, UR10, UR5 ;  /* 0x0000000aff057299 */ /* 0x000fe20008011605 */
[----:B------:R-:W3:Y:S03]  /*1e40*/  LDCU UR9, c[0x0][0x4a0] ;  /* 0x00009400ff0977ac */ /* 0x000ee60008000800 */
[----:B------:R-:W-:-:S02]  /*1e50*/  USEL UR5, UR44, UR5, !UP0 ;  /* 0x000000052c057287 */ /* 0x000fc4000c000000 */
[----:B------:R-:W-:Y:S02]  /*1e60*/  UISETP.NE.AND UP0, UPT, UR11, 0x1, UPT ;  /* 0x000000010b00788c */ /* 0x000fe4000bf05270 */
[----:B----4-:R-:W-:Y:S01]  /*1e70*/  UIMAD.WIDE.U32 UR6, UR5, UR32, URZ ;  /* 0x00000020050672a5 */ /* 0x010fe2000f8e00ff */
[----:B------:R-:W1:Y:S01]  /*1e80*/  LDCU UR10, c[0x0][0x4ec] ;  /* 0x00009d80ff0a77ac */ /* 0x000e620008000800 */
[----:B------:R-:W4:Y:S05]  /*1e90*/  LDCU UR46, c[0x0][0x38c] ;  /* 0x00007180ff2e77ac */ /* 0x000f2a0008000800 */
[----:B------:R-:W-:Y:S01]  /*1ea0*/  UMOV UR4, UR7 ;  /* 0x0000000700047c82 */ /* 0x000fe20008000000 */
[----:B------:R-:W1:Y:S01]  /*1eb0*/  LDCU UR23, c[0x0][0x4cc] ;  /* 0x00009980ff1777ac */ /* 0x000e620008000800 */
[----:B------:R-:W-:Y:S01]  /*1ec0*/  USHF.R.U32.HI UR4, URZ, UR33, UR4 ;  /* 0x00000021ff047299 */ /* 0x000fe20008011604 */
[----:B------:R-:W1:Y:S03]  /*1ed0*/  LDCU.64 UR40, c[0x0][0x390] ;  /* 0x00007200ff2877ac */ /* 0x000e660008000a00 */
[----:B------:R-:W-:-:S02]  /*1ee0*/  USEL UR4, UR5, UR4, !UP0 ;  /* 0x0000000405047287 */ /* 0x000fc4000c000000 */
[----:B------:R-:W-:Y:S02]  /*1ef0*/  UISETP.NE.AND UP0, UPT, UR34, 0x1, UPT ;  /* 0x000000012200788c */ /* 0x000fe4000bf05270 */
[----:B------:R-:W-:Y:S01]  /*1f00*/  UIMAD.WIDE.U32 UR6, UR4, UR35, URZ ;  /* 0x00000023040672a5 */ /* 0x000fe2000f8e00ff */
[----:B------:R-:W1:Y:S01]  /*1f10*/  LDCU.64 UR24, c[0x0][0x4d0] ;  /* 0x00009a00ff1877ac */ /* 0x000e620008000a00 */
[----:B------:R-:W-:-:S05]  /*1f20*/  UIADD3 UR38, UPT, UPT, UR50, UR38, URZ ;  /* 0x0000002632267290 */ /* 0x000fca000fffe0ff */
[----:B------:R-:W-:Y:S01]  /*1f30*/  UMOV UR6, UR7 ;  /* 0x0000000700067c82 */ /* 0x000fe20008000000 */
[----:B------:R-:W-:Y:S02]  /*1f40*/  UIADD3 UR7, UPT, UPT, -UR5, URZ, URZ ;  /* 0x000000ff05077290 */ /* 0x000fe4000fffe1ff */
[----:B---3--:R-:W-:Y:S02]  /*1f50*/  USHF.R.U32.HI UR6, URZ, UR9, UR6 ;  /* 0x00000009ff067299 */ /* 0x008fe40008011606 */
[----:B------:R-:W-:Y:S02]  /*1f60*/  UIMAD UR7, UR8, UR7, UR44 ;  /* 0x00000007080772a4 */ /* 0x000fe4000f8e022c */
[----:B------:R-:W-:Y:S02]  /*1f70*/  USEL UR14, UR4, UR6, !UP0 ;  /* 0x00000006040e7287 */ /* 0x000fe4000c000000 */
[----:B------:R-:W-:Y:S02]  /*1f80*/  UIADD3 UR6, UPT, UPT, -UR4, URZ, URZ ;  /* 0x000000ff04067290 */ /* 0x000fe4000fffe1ff */
[----:B------:R-:W-:-:S02]  /*1f90*/  UIADD3 UR9, UPT, UPT, -UR14, URZ, URZ ;  /* 0x000000ff0e097290 */ /* 0x000fc4000fffe1ff */
[----:B------:R-:W-:Y:S02]  /*1fa0*/  UIMAD UR12, UR11, UR6, UR5 ;  /* 0x000000060b0c72a4 */ /* 0x000fe4000f8e0205 */
[----:B------:R-:W-:Y:S02]  /*1fb0*/  UIMAD UR9, UR34, UR9, UR4 ;  /* 0x00000009220972a4 */ /* 0x000fe4000f8e0204 */
[----:B-1----:R-:W-:Y:S01]  /*1fc0*/  UIMAD UR11, UR7, UR28, UR10 ;  /* 0x0000001c070b72a4 */ /* 0x002fe2000f8e020a */
[----:B------:R-:W1:Y:S02]  /*1fd0*/  LDCU.64 UR4, c[0x0][0x4f8] ;  /* 0x00009f00ff0477ac */ /* 0x000e640008000a00 */
[----:B------:R-:W3:Y:S01]  /*1fe0*/  LDCU UR6, c[0x0][0x500] ;  /* 0x0000a000ff0677ac */ /* 0x000ee20008000800 */
[----:B------:R-:W-:Y:S02]  /*1ff0*/  UIMAD UR12, UR12, UR29, UR16 ;  /* 0x0000001d0c0c72a4 */ /* 0x000fe4000f8e0210 */
[----:B------:R-:W-:Y:S01]  /*2000*/  UIMAD UR13, UR9, UR13, UR17 ;  /* 0x0000000d090d72a4 */ /* 0x000fe2000f8e0211 */
[----:B------:R-:W-:Y:S01]  /*2010*/  UMOV UR37, UR50 ;  /* 0x0000003200257c82 */ /* 0x000fe20008000000 */
[----:B----4-:R-:W-:-:S10]  /*2020*/  UMOV UR7, UR31 ;  /* 0x0000001f00077c82 */ /* 0x010fd40008000000 */
.L_x_29:
[----:B------:R-:W-:Y:S01]  /*2030*/  @!P2 MOV R3, 0x3000 ;  /* 0x000030000003a802 */ /* 0x000fe20000000f00 */
[----:B------:R-:W-:Y:S01]  /*2040*/  ULEA UR9, UR7, UR30, 0x3 ;  /* 0x0000001e07097291 */ /* 0x000fe2000f8e18ff */
[----:B--2---:R-:W-:Y:S11]  /*2050*/  @P0 BRA `(.L_x_25) ;  /* 0x0000000000100947 */ /* 0x004ff60003800000 */
[----:B------:R-:W-:Y:S04]  /*2060*/  MOV R4, UR26 ;  /* 0x0000001a00047c02 */ /* 0x000fe80008000f00 */
[----:B------:R-:W-:Y:S04]  /*2070*/  SHF.L.U32 R4, R4, 0x1f, RZ ;  /* 0x0000001f04047819 */ /* 0x000fe800000006ff */
[----:B------:R-:W2:Y:S02]  /*2080*/  SYNCS.PHASECHK.TRANS64.TRYWAIT P0, [UR9+0x88], R4 ;  /* 0x00008804ff0075a7 */ /* 0x000ea40008001109 */
[----:B--2---:R-:W-:Y:S05]  /*2090*/  @!P0 BRA `(.L_x_26) ;  /* 0x0000005800b88947 */ /* 0x004fea0003800000 */
.L_x_25:
[----:B------:R4:W-:Y:S01]  /*20a0*/  @!P2 SYNCS.ARRIVE.TRANS64 RZ, [UR9], R3 ;  /* 0x00000003ffffa9a7 */ /* 0x0009e20008000009 */
[----:B------:R-:W-:Y:S04]  /*20b0*/  BSSY.RECONVERGENT B0, `(.L_x_27) ;  /* 0x0000003000007945 */ /* 0x000fe80003800200 */
[----:B------:R-:W-:Y:S05]  /*20c0*/  @P3 BRA `(.L_x_28) ;  /* 0x0000000000043947 */ /* 0x000fea0003800000 */
[----:B-1-3--:R-:W-:Y:S05]  /*20d0*/  BPT.TRAP 0x1 ;  /* 0x000000040000795c */ /* 0x00afea0000300000 */
.L_x_28:
[----:B-1-3--:R-:W-:Y:S05]  /*20e0*/  BSYNC.RECONVERGENT B0 ;  /* 0x0000000000007941 */ /* 0x00afea0003800200 */
.L_x_27:
        /* <DEDUP_REMOVED lines=8> */
[----:B------:R-:W-:Y:S02]  /*2170*/  UIMAD UR10, UR21, UR24, UR5 ;  /* 0x00000018150a72a4 */ /* 0x000fe4000f8e0205 */
[----:B------:R-:W-:Y:S01]  /*2180*/  UIADD3 UR34, UP0, UPT, UR42, 0x80, URZ ;  /* 0x000000802a227890 */ /* 0x000fe2000ff1e0ff */
[----:B--2---:R-:W-:Y:S01]  /*2190*/  MOV R0, UR26 ;  /* 0x0000001a00007c02 */ /* 0x004fe20008000f00 */
[----:B------:R-:W-:Y:S02]  /*21a0*/  ULEA UR10, UR10, UR15, 0x5 ;  /* 0x0000000f0a0a7291 */ /* 0x000fe4000f8e28ff */
[----:B------:R-:W-:Y:S01]  /*21b0*/  USHF.L.U32 UR19, UR27, 0x6, URZ ;  /* 0x000000061b137899 */ /* 0x000fe200080006ff */
[----:B------:R-:W-:Y:S01]  /*21c0*/  SHF.L.U32 R0, R0, 0x1f, RZ ;  /* 0x0000001f00007819 */ /* 0x000fe200000006ff */
[----:B------:R-:W-:Y:S02]  /*21d0*/  UIADD3.X UR35, UPT, UPT, URZ, UR43, URZ, UP0, !UPT ;  /* 0x0000002bff237290 */ /* 0x000fe400087fe4ff */
[----:B------:R-:W-:Y:S01]  /*21e0*/  UIADD3 UR32, UP3, UPT, UR42, 0x200, URZ ;  /* 0x000002002a207890 */ /* 0x000fe2000ff7e0ff */
[----:B------:R1:W2:Y:S01]  /*21f0*/  SYNCS.PHASECHK.TRANS64.TRYWAIT P0, [UR8+0x88], R0 ;  /* 0x00008800ff0075a7 */ /* 0x0002a20008001108 */
[----:B------:R-:W-:Y:S02]  /*2200*/  ULEA UR8, UR7, UR30, 0xd ;  /* 0x0000001e07087291 */ /* 0x000fe4000f8e68ff */
[----:B------:R-:W-:Y:S02]  /*2210*/  UIMAD UR7, UR22, UR25, UR6 ;  /* 0x00000019160772a4 */ /* 0x000fe4000f8e0206 */
[----:B------:R-:W-:Y:S02]  /*2220*/  UIADD3 UR8, UPT, UPT, UR8, 0x4400, URZ ;  /* 0x0000440008087890 */ /* 0x000fe4000fffe0ff */
[----:B------:R-:W-:Y:S02]  /*2230*/  ULEA UR7, UR7, UR10, 0xa ;  /* 0x0000000a07077291 */ /* 0x000fe4000f8e50ff */
[----:B------:R-:W-:Y:S02]  /*2240*/  UIADD3.X UR33, UPT, UPT, URZ, UR43, URZ, UP3, !UPT ;  /* 0x0000002bff217290 */ /* 0x000fe40009ffe4ff */
[----:B------:R-:W-:Y:S02]  /*2250*/  UPRMT UR7, UR7, 0x5410, URZ ;  /* 0x0000541007077896 */ /* 0x000fe400080000ff */
[----:B------:R-:W-:Y:S02]  /*2260*/  UIADD3 UR16, UPT, UPT, UR16, 0x26400, URZ ;  /* 0x0002640010107890 */ /* 0x000fe4000fffe0ff */
[----:B------:R-:W-:Y:S02]  /*2270*/  UIADD3 UR36, UPT, UPT, UR20, 0x1, URZ ;  /* 0x0000000114247890 */ /* 0x000fe4000fffe0ff */
[----:B------:R-:W-:Y:S02]  /*2280*/  UIADD3 UR29, UPT, UPT, UR21, 0x1, URZ ;  /* 0x00000001151d7890 */ /* 0x000fe4000fffe0ff */
[----:B------:R-:W-:Y:S02]  /*2290*/  UISETP.NE.AND UP2, UPT, UR36, UR46, UPT ;  /* 0x0000002e2400728c */ /* 0x000fe4000bf45270 */
[----:B------:R-:W-:Y:S01]  /*22a0*/  UIADD3 UR28, UPT, UPT, UR22, 0x1, URZ ;  /* 0x00000001161c7890 */ /* 0x000fe2000fffe0ff */
[----:B------:R-:W-:Y:S01]  /*22b0*/  UMOV UR10, UR19 ;  /* 0x00000013000a7c82 */ /* 0x000fe20008000000 */
[----:B------:R-:W-:Y:S01]  /*22c0*/  UMOV UR44, 0x0 ;  /* 0x00000000002c7882 */ /* 0x000fe20000000000 */
[----:B------:R3:W-:Y:S01]  /*22d0*/  UTMALDG.5D.IM2COL [UR8], [UR34], UR7 ;  /* 0x00000008220073b4 */ /* 0x0007e20008060007 */
[----:B------:R-:W-:Y:S01]  /*22e0*/  UMOV UR45, 0x10000000 ;  /* 0x10000000002d7882 */ /* 0x000fe20000000000 */
[----:B------:R-:W-:Y:S04]  /*22f0*/  UMOV UR17, UR9 ;  /* 0x0000000900117c82 */ /* 0x000fe80008000000 */
[----:B------:R-:W-:Y:S01]  /*2300*/  @UP2 UIADD3 UR29, UPT, UPT, UR21, URZ, URZ ;  /* 0x000000ff151d2290 */ /* 0x000fe2000fffe0ff */
[----:B------:R4:W-:Y:S03]  /*2310*/  UTMALDG.5D [UR16], [UR32], desc[UR44] ;  /* 0x00002c10200075b4 */ /* 0x0009e60008021000 */
[----:B------:R-:W-:Y:S11]  /*2320*/  UISETP.NE.AND UP1, UPT, UR29, UR40, UPT ;  /* 0x000000281d00728c */ /* 0x000ff6000bf25270 */
[----:B------:R-:W-:Y:S04]  /*2330*/  @UP1 UIADD3 UR28, UPT, UPT, UR22, URZ, URZ ;  /* 0x000000ff161c1290 */ /* 0x000fe8000fffe0ff */
[----:B------:R-:W-:Y:S02]  /*2340*/  UISETP.NE.AND UP0, UPT, UR28, UR41, UPT ;  /* 0x000000291c00728c */ /* 0x000fe4000bf05270 */
[----:B---3--:R-:W-:Y:S09]  /*2350*/  UIADD3 UR8, UPT, UPT, UR27, 0x1, URZ ;  /* 0x000000011b087890 */ /* 0x008ff2000fffe0ff */
[----:B------:R-:W-:Y:S02]  /*2360*/  @UP0 UIADD3 UR8, UPT, UPT, UR27, URZ, URZ ;  /* 0x000000ff1b080290 */ /* 0x000fe4000fffe0ff */
[----:B------:R-:W-:Y:S05]  /*2370*/  UIADD3 UR7, UPT, UPT, UR37, -0x1, URZ ;  /* 0xffffffff25077890 */ /* 0x000fea000fffe0ff */
[----:B------:R-:W-:Y:S01]  /*2380*/  UMOV UR27, UR8 ;  /* 0x00000008001b7c82 */ /* 0x000fe20008000000 */
[----:B----4-:R-:W-:Y:S02]  /*2390*/  USEL UR22, UR28, URZ, UP0 ;  /* 0x000000ff1c167287 */ /* 0x010fe40008000000 */
[----:B------:R-:W-:Y:S02]  /*23a0*/  UISETP.GT.U32.AND UP0, UPT, UR37, 0x1, UPT ;  /* 0x000000012500788c */ /* 0x000fe4000bf04070 */
[----:B------:R-:W-:Y:S02]  /*23b0*/  USEL UR20, UR36, URZ, UP2 ;  /* 0x000000ff24147287 */ /* 0x000fe40009000000 */
[----:B------:R-:W-:Y:S01]  /*23c0*/  USEL UR21, UR29, URZ, UP1 ;  /* 0x000000ff1d157287 */ /* 0x000fe20008800000 */
[----:B------:R-:W-:Y:S01]  /*23d0*/  UMOV UR37, UR7 ;  /* 0x0000000700257c82 */ /* 0x000fe20008000000 */
[----:B------:R-:W-:Y:S03]  /*23e0*/  UMOV UR7, UR31 ;  /* 0x0000001f00077c82 */ /* 0x000fe60008000000 */
[----:B-1----:R-:W-:Y:S07]  /*23f0*/  BRA.U UP0, `(.L_x_29) ;  /* 0xfffffffd000c7547 */ /* 0x002fee000b83ffff */
.L_x_24:
[----:B------:R-:W-:Y:S01]  /*2400*/  SHF.L.U32 R3, R2, 0x1f, RZ ;  /* 0x0000001f02037819 */ /* 0x000fe200000006ff */
[----:B------:R-:W-:-:S03]  /*2410*/  NOP ;  /* 0x0000000000007918 */ /* 0x000fc60000000000 */
[----:B--2---:R-:W2:Y:S02]  /*2420*/  SYNCS.PHASECHK.TRANS64.TRYWAIT P0, [UR30+0x130], R3 ;  /* 0x00013003ff0075a7 */ /* 0x004ea4000800111e */
[----:B--2---:R-:W-:Y:S05]  /*2430*/  @!P0 BRA `(.L_x_30) ;  /* 0x0000005400e88947 */ /* 0x004fea0003800000 */
.L_x_104:
[----:B------:R-:W2:Y:S01]  /*2440*/  LDS.128 R4, [UR30+0x170] ;  /* 0x0001701eff047984 */ /* 0x000ea20008000c00 */
[----:B------:R-:W-:Y:S02]  /*2450*/  UIADD3 UR4, UPT, UPT, UR30, 0x138, URZ ;  /* 0x000001381e047890 */ /* 0x000fe4000fffe0ff */
[----:B------:R-:W-:Y:S01]  /*2460*/  UISETP.GE.AND UP0, UPT, UR39, 0x1, UPT ;  /* 0x000000012700788c */ /* 0x000fe2000bf06270 */
[----:B------:R-:W-:Y:S01]  /*2470*/  @!PT LDS RZ, [RZ] ;  /* 0x00000000fffff984 */ /* 0x000fe20000000800 */
[----:B------:R-:W-:Y:S01]  /*2480*/  @!PT LDS RZ, [RZ] ;  /* 0x00000000fffff984 */ /* 0x000fe20000000800 */
[----:B------:R-:W-:Y:S01]  /*2490*/  @!PT LDS RZ, [RZ] ;  /* 0x00000000fffff984 */ /* 0x000fe20000000800 */
[----:B------:R-:W-:Y:S01]  /*24a0*/  @!PT LDS RZ, [RZ] ;  /* 0x00000000fffff984 */ /* 0x000fe20000000800 */
[----:B------:R3:W-:Y:S06]  /*24b0*/  MEMBAR.ALL.CTA ;  /* 0x0000000000007992 */ /* 0x0007ec0000008000 */
[----:B---3--:R-:W3:Y:S01]  /*24c0*/  FENCE.VIEW.ASYNC.S ;  /* 0x00000000000073c6 */ /* 0x008ee20000000000 */
[----:B------:R-:W-:-:S09]  /*24d0*/  UPRMT UR4, URZ, 0x654, UR4 ;  /* 0x00000654ff047896 */ /* 0x000fd20008000004 */
[----:B---3--:R-:W-:Y:S01]  /*24e0*/  SYNCS.ARRIVE.TRANS64.RED.A1T0 RZ, [UR4], RZ ;  /* 0x000000ffffff79a7 */ /* 0x008fe20008100404 */
[----:B--2---:R-:W-:-:S13]  /*24f0*/  LOP3.LUT P0, RZ, R6, 0x1, RZ, 0xc0, !PT ;  /* 0x0000000106ff7812 */ /* 0x004fda000780c0ff */
[----:B------:R-:W-:Y:S01]  /*2500*/  VOTEU.ANY UP1, P0 ;  /* 0x0000000000ff7886 */ /* 0x000fe20000020100 */
[----:B------:R-:W-:-:S13]  /*2510*/  PLOP3.LUT P0, PT, PT, PT, UP1, 0x80, 0x8 ;  /* 0x000000000008781c */ /* 0x000fda0003f0f018 */
[----:B-1----:R-:W-:Y:S02]  /*2520*/  @P0 MOV R0, R4 ;  /* 0x0000000400000202 */ /* 0x002fe40000000f00 */
[----:B------:R-:W-:Y:S02]  /*2530*/  @P0 LOP3.LUT R4, R5, 0xffff, RZ, 0xc0, !PT ;  /* 0x0000ffff05040812 */ /* 0x000fe400078ec0ff */
[----:B------:R-:W-:Y:S02]  /*2540*/  @P0 R2UR UR6, R0 ;  /* 0x00000000000602ca */ /* 0x000fe400000e0000 */
[----:B------:R-:W-:-:S11]  /*2550*/  @P0 R2UR UR5, R4 ;  /* 0x00000000040502ca */ /* 0x000fd600000e0000 */
[----:B------:R-:W-:Y:S02]  /*2560*/  @UP1 UMOV UR49, UR6 ;  /* 0x0000000600311c82 */ /* 0x000fe40008000000 */
[----:B------:R-:W-:Y:S01]  /*2570*/  @UP1 UMOV UR48, UR5 ;  /* 0x0000000500301c82 */ /* 0x000fe20008000000 */
[----:B------:R-:W-:Y:S05]  /*2580*/  BRA.U !UP0, `(.L_x_31) ;  /* 0x0000000108d47547 */ /* 0x000fea000b800000 */
[----:B------:R-:W1:Y:S01]  /*2590*/  LDCU.128 UR16, c[0x0][0xc10] ;  /* 0x00018200ff1077ac */ /* 0x000e620008000c00 */
[----:B------:R-:W2:Y:S01]  /*25a0*/  LDCU UR20, c[0x0][0xc20] ;  /* 0x00018400ff1477ac */ /* 0x000ea20008000800 */
[----:B------:R-:W3:Y:S01]  /*25b0*/  LDCU UR13, c[0x0][0xc0c] ;  /* 0x00018180ff0d77ac */ /* 0x000ee20008000800 */
[----:B------:R-:W4:Y:S01]  /*25c0*/  LDCU.64 UR14, c[0x0][0xc28] ;  /* 0x00018500ff0e77ac */ /* 0x000f220008000a00 */
[----:B------:R-:W-:Y:S02]  /*25d0*/  UISETP.NE.AND UP3, UPT, UR39, 0x1, UPT ;  /* 0x000000012700788c */ /* 0x000fe4000bf65270 */
[----:B-1----:R-:W-:Y:S02]  /*25e0*/  UIMAD.WIDE.U32 UR4, UR51, UR19, URZ ;  /* 0x00000013330472a5 */ /* 0x002fe4000f8e00ff */
[----:B------:R-:W-:Y:S02]  /*25f0*/  UIMAD.WIDE.U32 UR6, UR52, UR16, URZ ;  /* 0x00000010340672a5 */ /* 0x000fe4000f8e00ff */
[----:B------:R-:W-:-:S02]  /*2600*/  UISETP.NE.AND UP0, UPT, UR18, 0x1, UPT ;  /* 0x000000011200788c */ /* 0x000fc4000bf05270 */
[----:B------:R-:W-:Y:S01]  /*2610*/  UIMAD.WIDE.U32 UR10, UR48, UR19, URZ ;  /* 0x00000013300a72a5 */ /* 0x000fe2000f8e00ff */
[----:B------:R-:W-:Y:S01]  /*2620*/  UMOV UR4, UR5 ;  /* 0x0000000500047c82 */ /* 0x000fe20008000000 */
[----:B---3--:R-:W-:Y:S02]  /*2630*/  UISETP.NE.AND UP2, UPT, UR13, 0x1, UPT ;  /* 0x000000010d00788c */ /* 0x008fe4000bf45270 */
[----:B--2---:R-:W-:Y:S02]  /*2640*/  USHF.R.U32.HI UR5, URZ, UR20, UR4 ;  /* 0x00000014ff057299 */ /* 0x004fe40008011604 */
[----:B------:R-:W-:Y:S01]  /*2650*/  UIMAD.WIDE.U32 UR8, UR49, UR16, URZ ;  /* 0x00000010310872a5 */ /* 0x000fe2000f8e00ff */
[----:B------:R-:W-:Y:S01]  /*2660*/  UMOV UR4, UR7 ;  /* 0x0000000700047c82 */ /* 0x000fe20008000000 */
[----:B------:R-:W-:Y:S02]  /*2670*/  USEL UR5, UR51, UR5, !UP0 ;  /* 0x0000000533057287 */ /* 0x000fe4000c000000 */
[----:B------:R-:W-:-:S02]  /*2680*/  USHF.R.U32.HI UR4, URZ, UR17, UR4 ;  /* 0x00000011ff047299 */ /* 0x000fc40008011604 */
[----:B----4-:R-:W-:Y:S02]  /*2690*/  UIMAD.WIDE.U32 UR6, UR5, UR14, URZ ;  /* 0x0000000e050672a5 */ /* 0x010fe4000f8e00ff */
[----:B------:R-:W-:Y:S01]  /*26a0*/  USEL UR12, UR52, UR4, !UP2 ;  /* 0x00000004340c7287 */ /* 0x000fe2000d000000 */
[----:B------:R-:W-:Y:S02]  /*26b0*/  UMOV UR8, UR9 ;  /* 0x0000000900087c82 */ /* 0x000fe40008000000 */
[----:B------:R-:W-:Y:S01]  /*26c0*/  UMOV UR4, UR11 ;  /* 0x0000000b00047c82 */ /* 0x000fe20008000000 */
[----:B------:R-:W-:Y:S01]  /*26d0*/  UIMAD.WIDE.U32 UR10, UR12, UR14, URZ ;  /* 0x0000000e0c0a72a5 */ /* 0x000fe2000f8e00ff */
[----:B------:R-:W-:Y:S01]  /*26e0*/  UMOV UR6, UR7 ;  /* 0x0000000700067c82 */ /* 0x000fe20008000000 */
[----:B------:R-:W-:Y:S02]  /*26f0*/  USHF.R.U32.HI UR4, URZ, UR20, UR4 ;  /* 0x00000014ff047299 */ /* 0x000fe40008011604 */
[----:B------:R-:W-:-:S02]  /*2700*/  @UP3 USHF.R.U32.HI UR5, URZ, UR15, UR6 ;  /* 0x0000000fff053299 */ /* 0x000fc40008011606 */
[----:B------:R-:W-:Y:S01]  /*2710*/  USHF.R.U32.HI UR17, URZ, UR17, UR8 ;  /* 0x00000011ff117299 */ /* 0x000fe20008011608 */
[----:B------:R-:W-:Y:S01]  /*2720*/  UMOV UR6, UR11 ;  /* 0x0000000b00067c82 */ /* 0x000fe20008000000 */
[----:B------:R-:W-:Y:S02]  /*2730*/  USEL UR4, UR48, UR4, !UP0 ;  /* 0x0000000430047287 */ /* 0x000fe4000c000000 */
[----:B------:R-:W-:Y:S02]  /*2740*/  @UP3 USHF.R.U32.HI UR12, URZ, UR15, UR6 ;  /* 0x0000000fff0c3299 */ /* 0x000fe40008011606 */
[----:B------:R-:W-:Y:S02]  /*2750*/  UIMAD UR6, UR39, UR5, URZ ;  /* 0x00000005270672a4 */ /* 0x000fe4000f8e02ff */
[----:B------:R-:W-:Y:S02]  /*2760*/  USEL UR5, UR49, UR17, !UP2 ;  /* 0x0000001131057287 */ /* 0x000fe4000d000000 */
[----:B------:R-:W-:-:S02]  /*2770*/  UIMAD UR8, UR39, UR12, URZ ;  /* 0x0000000c270872a4 */ /* 0x000fc4000f8e02ff */
[----:B------:R-:W-:Y:S02]  /*2780*/  UISETP.GE.AND UP0, UPT, UR4, UR6, UPT ;  /* 0x000000060400728c */ /* 0x000fe4000bf06270 */
[----:B------:R-:W-:Y:S02]  /*2790*/  UIMAD.WIDE.U32 UR6, UR4, UR14, URZ ;  /* 0x0000000e040672a5 */ /* 0x000fe4000f8e00ff */
[----:B------:R-:W-:Y:S02]  /*27a0*/  UISETP.GE.OR UP0, UPT, UR5, UR8, UP0 ;  /* 0x000000080500728c */ /* 0x000fe40008706670 */
[----:B------:R-:W-:Y:S02]  /*27b0*/  UIMAD.WIDE.U32 UR8, UR5, UR14, URZ ;  /* 0x0000000e050872a5 */ /* 0x000fe4000f8e00ff */
[----:B------:R-:W-:Y:S01]  /*27c0*/  UIADD3 UR10, UPT, UPT, -UR4, URZ, URZ ;  /* 0x000000ff040a7290 */ /* 0x000fe2000fffe1ff */
[----:B------:R-:W-:Y:S02]  /*27d0*/  UMOV UR6, UR7 ;  /* 0x0000000700067c82 */ /* 0x000fe40008000000 */
[----:B------:R-:W-:-:S02]  /*27e0*/  USHF.R.U32.HI UR6, URZ, UR15, UR6 ;  /* 0x0000000fff067299 */ /* 0x000fc40008011606 */
[----:B------:R-:W-:Y:S02]  /*27f0*/  UIMAD UR10, UR18, UR10, UR48 ;  /* 0x0000000a120a72a4 */ /* 0x000fe4000f8e0230 */
[----:B------:R-:W-:Y:S01]  /*2800*/  USEL UR6, UR4, UR6, !UP3 ;  /* 0x0000000604067287 */ /* 0x000fe2000d800000 */
[----:B------:R-:W-:Y:S01]  /*2810*/  @!UP0 UMOV UR7, UR9 ;  /* 0x0000000900078c82 */ /* 0x000fe20008000000 */
[----:B------:R-:W-:Y:S02]  /*2820*/  UIADD3 UR9, UPT, UPT, -UR5, URZ, URZ ;  /* 0x000000ff05097290 */ /* 0x000fe4000fffe1ff */
[----:B------:R-:W-:Y:S02]  /*2830*/  @!UP0 USHF.R.U32.HI UR7, URZ, UR15, UR7 ;  /* 0x0000000fff078299 */ /* 0x000fe40008011607 */
[----:B------:R-:W-:Y:S02]  /*2840*/  UIADD3 UR8, UPT, UPT, -UR6, URZ, URZ ;  /* 0x000000ff06087290 */ /* 0x000fe4000fffe1ff */
[----:B------:R-:W-:-:S02]  /*2850*/  @!UP0 USEL UR7, UR5, UR7, !UP3 ;  /* 0x0000000705078287 */ /* 0x000fc4000d800000 */
[----:B------:R-:W-:Y:S02]  /*2860*/  UIMAD UR8, UR39, UR8, UR4 ;  /* 0x00000008270872a4 */ /* 0x000fe4000f8e0204 */
[----:B------:R-:W-:Y:S02]  /*2870*/  @!UP0 UIADD3 UR6, UPT, UPT, UR6, -UR7, URZ ;  /* 0x8000000706068290 */ /* 0x000fe4000fffe0ff */
[----:B------:R-:W-:Y:S02]  /*2880*/  @!UP0 UIMAD UR7, UR8, UR12, UR7 ;  /* 0x0000000c080782a4 */ /* 0x000fe4000f8e0207 */
[----:B------:R-:W-:Y:S02]  /*2890*/  @!UP0 UIMAD UR4, UR39, UR6, UR5 ;  /* 0x00000006270482a4 */ /* 0x000fe4000f8e0205 */
[----:B------:R-:W-:Y:S02]  /*28a0*/  UIMAD UR6, UR13, UR9, UR49 ;  /* 0x000000090d0672a4 */ /* 0x000fe4000f8e0231 */
[----:B------:R-:W-:Y:S01]  /*28b0*/  UIMAD UR48, UR4, UR18, UR10 ;  /* 0x00000012043072a4 */ /* 0x000fe2000f8e020a */
[----:B------:R-:W-:-:S02]  /*28c0*/  @!UP0 UMOV UR5, UR7 ;  /* 0x0000000700058c82 */ /* 0x000fc40008000000 */
[----:B------:R-:W-:-:S12]  /*28d0*/  UIMAD UR49, UR5, UR13, UR6 ;  /* 0x0000000d053172a4 */ /* 0x000fd8000f8e0206 */
.L_x_31:
        /* <DEDUP_REMOVED lines=20> */
.L_x_32:
[----:B------:R-:W-:Y:S01]  /*2a20*/  R2UR UR5, R132 ;  /* 0x00000000840572ca */ /* 0x000fe200000e0000 */
[----:B------:R-:W-:Y:S01]  /*2a30*/  UMOV UR36, UR38 ;  /* 0x0000002600247c82 */ /* 0x000fe20008000000 */
[----:B------:R-:W-:Y:S02]  /*2a40*/  R2UR UR4, R131 ;  /* 0x00000000830472ca */ /* 0x000fe400000e0000 */
[----:B------:R-:W-:Y:S02]  /*2a50*/  PLOP3.LUT P1, PT, PT, PT, PT, 0x80, 0x8 ;  /* 0x000000000008781c */ /* 0x000fe40003f2f070 */
[----:B------:R-:W-:-:S07]  /*2a60*/  LOP3.LUT R2, R2, 0x1, RZ, 0x3c, !PT ;  /* 0x0000000102027812 */ /* 0x000fce00078e3cff */
[----:B------:R-:W-:Y:S02]  /*2a70*/  UIADD3 UR44, UPT, UPT, UR49, UR5, URZ ;  /* 0x00000005312c7290 */ /* 0x000fe4000fffe0ff */
[----:B------:R-:W-:Y:S01]  /*2a80*/  UIADD3 UR45, UPT, UPT, UR48, UR4, URZ ;  /* 0x00000004302d7290 */ /* 0x000fe2000fffe0ff */
[----:B------:R-:W-:Y:S11]  /*2a90*/  BRA.U UP1, `(.L_x_33) ;  /* 0xffffffe901d87547 */ /* 0x000ff6000b83ffff */
[----:B------:R-:W-:Y:S01]  /*2aa0*/  UIADD3 UR30, UPT, UPT, UR30, 0x88, URZ ;  /* 0x000000881e1e7890 */ /* 0x000fe2000fffe0ff */
[----:B------:R-:W-:-:S03]  /*2ab0*/  MOV R2, UR26 ;  /* 0x0000001a00027c02 */ /* 0x000fc60008000f00 */
[----:B------:R-:W-:Y:S01]  /*2ac0*/  ULEA UR4, UR31, UR30, 0x3 ;  /* 0x0000001e1f047291 */ /* 0x000fe2000f8e18ff */
[----:B------:R-:W-:-:S08]  /*2ad0*/  SHF.L.U32 R2, R2, 0x1f, RZ ;  /* 0x0000001f02027819 */ /* 0x000fd000000006ff */
[----:B------:R-:W1:Y:S02]  /*2ae0*/  SYNCS.PHASECHK.TRANS64.TRYWAIT P0, [UR4], R2 ;  /* 0x00000002ff0075a7 */ /* 0x000e640008001104 */
[----:B-1----:R-:W-:Y:S05]  /*2af0*/  @!P0 BRA `(.L_x_34) ;  /* 0x0000005000508947 */ /* 0x002fea0003800000 */
.L_x_106:
[----:B------:R-:W-:-:S04]  /*2b00*/  UIADD3 UR4, UPT, UPT, UR31, 0x1, URZ ;  /* 0x000000011f047890 */ /* 0x000fc8000fffe0ff */
[----:B------:R-:W-:-:S04]  /*2b10*/  UISETP.NE.AND UP0, UPT, UR4, 0x11, UPT ;  /* 0x000000110400788c */ /* 0x000fc8000bf05270 */
[----:B------:R-:W-:Y:S02]  /*2b20*/  USEL UR5, URZ, 0x1, UP0 ;  /* 0x00000001ff057887 */ /* 0x000fe40008000000 */
[----:B------:R-:W-:Y:S02]  /*2b30*/  USEL UR4, UR4, URZ, UP0 ;  /* 0x000000ff04047287 */ /* 0x000fe40008000000 */
[----:B------:R-:W-:Y:S02]  /*2b40*/  ULOP3.LUT UR6, UR26, UR5, URZ, 0x3c, !UPT ;  /* 0x000000051a067292 */ /* 0x000fe4000f8e3cff */
[----:B------:R-:W-:-:S04]  /*2b50*/  ULEA UR5, UR4, UR30, 0x3 ;  /* 0x0000001e04057291 */ /* 0x000fc8000f8e18ff */
[----:B-1----:R-:W-:-:S04]  /*2b60*/  MOV R2, UR6 ;  /* 0x0000000600027c02 */ /* 0x002fc80008000f00 */
[----:B------:R-:W-:-:S04]  /*2b70*/  SHF.L.U32 R2, R2, 0x1f, RZ ;  /* 0x0000001f02027819 */ /* 0x000fc800000006ff */
[----:B------:R-:W1:Y:S02]  /*2b80*/  SYNCS.PHASECHK.TRANS64.TRYWAIT P0, [UR5], R2 ;  /* 0x00000002ff0075a7 */ /* 0x000e640008001105 */
[----:B-1----:R-:W-:Y:S05]  /*2b90*/  @!P0 BRA `(.L_x_35) ;  /* 0x0000005000408947 */ /* 0x002fea0003800000 */
.L_x_108:
        /* <DEDUP_REMOVED lines=10> */
.L_x_110:
        /* <DEDUP_REMOVED lines=10> */
.L_x_112:
        /* <DEDUP_REMOVED lines=10> */
.L_x_114:
        /* <DEDUP_REMOVED lines=10> */
.L_x_116:
        /* <DEDUP_REMOVED lines=10> */
.L_x_118:
        /* <DEDUP_REMOVED lines=10> */
.L_x_120:
        /* <DEDUP_REMOVED lines=10> */
.L_x_122:
        /* <DEDUP_REMOVED lines=10> */
.L_x_124:
        /* <DEDUP_REMOVED lines=10> */
.L_x_126:
        /* <DEDUP_REMOVED lines=10> */
.L_x_128:
        /* <DEDUP_REMOVED lines=10> */
.L_x_130:
        /* <DEDUP_REMOVED lines=10> */
.L_x_132:
        /* <DEDUP_REMOVED lines=10> */
.L_x_134:
        /* <DEDUP_REMOVED lines=10> */
.L_x_136:
[----:B------:R-:W-:-:S04]  /*3460*/  UIADD3 UR4, UPT, UPT, UR4, 0x1, URZ ;  /* 0x0000000104047890 */ /* 0x000fc8000fffe0ff */
[----:B------:R-:W-:-:S04]  /*3470*/  UISETP.NE.AND UP0, UPT, UR4, 0x11, UPT ;  /* 0x000000110400788c */ /* 0x000fc8000bf05270 */
[----:B------:R-:W-:Y:S02]  /*3480*/  USEL UR5, URZ, 0x1, UP0 ;  /* 0x00000001ff057887 */ /* 0x000fe40008000000 */
[----:B------:R-:W-:Y:S02]  /*3490*/  USEL UR4, UR4, URZ, UP0 ;  /* 0x000000ff04047287 */ /* 0x000fe40008000000 */
[----:B------:R-:W-:Y:S02]  /*34a0*/  ULOP3.LUT UR5, UR6, UR5, URZ, 0x3c, !UPT ;  /* 0x0000000506057292 */ /* 0x000fe4000f8e3cff */
[----:B------:R-:W-:-:S04]  /*34b0*/  ULEA UR4, UR4, UR30, 0x3 ;  /* 0x0000001e04047291 */ /* 0x000fc8000f8e18ff */
[----:B-1----:R-:W-:Y:S02]  /*34c0*/  IMAD.U32 R2, RZ, RZ, UR5 ;  /* 0x00000005ff027e24 */ /* 0x002fe4000f8e00ff */
[----:B------:R-:W-:-:S03]  /*34d0*/  MOV R0, UR4 ;  /* 0x0000000400007c02 */ /* 0x000fc60008000f00 */
[----:B------:R-:W-:-:S07]  /*34e0*/  SHF.L.U32 R2, R2, 0x1f, RZ ;  /* 0x0000001f02027819 */ /* 0x000fce00000006ff */
.L_x_50:
[----:B-1----:R1:W2:Y:S02]  /*34f0*/  SYNCS.PHASECHK.TRANS64.TRYWAIT P0, [R0+URZ], R2 ;  /* 0x00000002000075a7 */ /* 0x0022a400080011ff */
[----:B--2---:R-:W-:Y:S05]  /*3500*/  @!P0 NANOSLEEP.SYNCS 0x989680 ;  /* 0x009896800000895d */ /* 0x004fea0003900000 */
[----:B------:R-:W2:Y:S02]  /*3510*/  @!P0 SYNCS.PHASECHK.TRANS64 P0, [R0+URZ], R2 ;  /* 0x00000002000085a7 */ /* 0x000ea400080010ff */
[----:B--2---:R-:W-:Y:S05]  /*3520*/  @P0 EXIT ;  /* 0x000000000000094d */ /* 0x004fea0003800000 */
[----:B------:R-:W-:Y:S05]  /*3530*/  BRA `(.L_x_50) ;  /* 0xfffffffc00ec7947 */ /* 0x000fea000383ffff */
.L_x_17:
[----:B------:R-:W2:Y:S02]  /*3540*/  S2UR UR4, SR_CgaCtaId ;  /* 0x00000000000479c3 */ /* 0x000ea40000008800 */
[----:B--2---:R-:W-:-:S04]  /*3550*/  UISETP.NE.AND UP0, UPT, UR4, URZ, UPT ;  /* 0x000000ff0400728c */ /* 0x004fc8000bf05270 */
[----:B------:R-:W-:-:S09]  /*3560*/  UISETP.NE.OR UP0, UPT, UR15, 0x1, UP0 ;  /* 0x000000010f00788c */ /* 0x000fd20008705670 */
[----:B------:R-:W-:Y:S05]  /*3570*/  BRA.U UP0, `(.L_x_51) ;  /* 0x0000000100b47547 */ /* 0x000fea000b800000 */
[----:B------:R-:W2:Y:S01]  /*3580*/  S2UR UR5, SR_CgaCtaId ;  /* 0x00000000000579c3 */ /* 0x000ea20000008800 */
[----:B------:R-:W-:Y:S01]  /*3590*/  UMOV UR4, 0x400 ;  /* 0x0000040000047882 */ /* 0x000fe20000000000 */
[----:B------:R-:W-:Y:S01]  /*35a0*/  HFMA2 R3, -RZ, RZ, 0, 5.9604644775390625e-08 ;  /* 0x00000001ff037431 */ /* 0x000fe200000001ff */
[----:B------:R-:W-:Y:S01]  /*35b0*/  ISETP.NE.AND P0, PT, R0, RZ, PT ;  /* 0x000000ff0000720c */ /* 0x000fe20003f05270 */
[----:B------:R-:W-:Y:S01]  /*35c0*/  IMAD.MOV.U32 R8, RZ, RZ, RZ ;  /* 0x000000ffff087224 */ /* 0x000fe200078e00ff */
[----:B--2---:R-:W-:-:S04]  /*35d0*/  ULEA UR4, UR5, UR4, 0x18 ;  /* 0x0000000405047291 */ /* 0x004fc8000f8ec0ff */
[----:B------:R-:W-:Y:S02]  /*35e0*/  UIADD3 UR5, UPT, UPT, UR4, 0x138, URZ ;  /* 0x0000013804057890 */ /* 0x000fe4000fffe0ff */
[----:B------:R-:W-:Y:S02]  /*35f0*/  UIADD3 UR8, UPT, UPT, UR4, 0x130, URZ ;  /* 0x0000013004087890 */ /* 0x000fe4000fffe0ff */
[----:B------:R-:W-:-:S12]  /*3600*/  UPRMT UR5, URZ, 0x654, UR5 ;  /* 0x00000654ff057896 */ /* 0x000fd80008000005 */
.L_x_54:
[----:B------:R-:W-:Y:S01]  /*3610*/  SHF.L.U32 R6, R3, 0x1f, RZ ;  /* 0x0000001f03067819 */ /* 0x000fe200000006ff */
[----:B------:R-:W-:Y:S02]  /*3620*/  IMAD.U32 R4, RZ, RZ, UR8 ;  /* 0x00000008ff047e24 */ /* 0x000fe4000f8e00ff */
[----:B------:R-:W-:Y:S01]  /*3630*/  @!P0 IMAD.MOV.U32 R5, RZ, RZ, 0x10 ;  /* 0x00000010ff058424 */ /* 0x000fe200078e00ff */
[----:B------:R-:W2:Y:S02]  /*3640*/  SYNCS.PHASECHK.TRANS64.TRYWAIT P1, [UR4+0x138], R6 ;  /* 0x00013806ff0075a7 */ /* 0x000ea40008021104 */
[----:B------:R-:W-:-:S04]  /*3650*/  PRMT R4, R0, 0x654, R4 ;  /* 0x0000065400047816 */ /* 0x000fc80000000004 */
[----:B------:R-:W-:Y:S01]  /*3660*/  SEL R2, R4, R2, !P0 ;  /* 0x0000000204027207 */ /* 0x000fe20004000000 */
[----:B--2---:R-:W-:Y:S06]  /*3670*/  @!P1 BRA `(.L_x_52) ;  /* 0x0000004800f09947 */ /* 0x004fec0003800000 */
.L_x_138:
[----:B------:R-:W-:Y:S01]  /*3680*/  UIADD3 UR6, UPT, UPT, UR4, 0x170, URZ ;  /* 0x0000017004067890 */ /* 0x000fe2000fffe0ff */
[----:B------:R3:W-:Y:S01]  /*3690*/  @!P0 SYNCS.ARRIVE.TRANS64.RED RZ, [R2+URZ], R5 ;  /* 0x0000000502ff89a7 */ /* 0x0007e200080004ff */
[----:B------:R-:W-:Y:S01]  /*36a0*/  UIADD3 UR7, UPT, UPT, UR4, 0x130, URZ ;  /* 0x0000013004077890 */ /* 0x000fe2000fffe0ff */
[----:B------:R-:W-:-:S08]  /*36b0*/  LOP3.LUT R3, R3, 0x1, RZ, 0x3c, !PT ;  /* 0x0000000103037812 */ /* 0x000fd000078e3cff */
[----:B------:R-:W-:Y:S06]  /*36c0*/  UGETNEXTWORKID.BROADCAST [UR6], [UR7] ;  /* 0x00000000060073ca */ /* 0x000fec0008000100 */
[----:B---3--:R-:W-:-:S04]  /*36d0*/  SHF.L.U32 R5, R8, 0x1f, RZ ;  /* 0x0000001f08057819 */ /* 0x008fc800000006ff */
[----:B------:R-:W3:Y:S02]  /*36e0*/  SYNCS.PHASECHK.TRANS64.TRYWAIT P1, [UR4+0x130], R5 ;  /* 0x00013005ff0075a7 */ /* 0x000ee40008021104 */
[----:B---3--:R-:W-:Y:S05]  /*36f0*/  @!P1 BRA `(.L_x_53) ;  /* 0x0000004800e89947 */ /* 0x008fea0003800000 */
.L_x_140:
[----:B--2---:R-:W2:Y:S01]  /*3700*/  LDS.128 R4, [UR4+0x170] ;  /* 0x00017004ff047984 */ /* 0x004ea20008000c00 */
[----:B------:R-:W-:Y:S01]  /*3710*/  LOP3.LUT R8, R8, 0x1, RZ, 0x3c, !PT ;  /* 0x0000000108087812 */ /* 0x000fe200078e3cff */
[----:B------:R-:W-:Y:S01]  /*3720*/  @!PT LDS RZ, [RZ] ;  /* 0x00000000fffff984 */ /* 0x000fe20000000800 */
[----:B------:R-:W-:Y:S01]  /*3730*/  @!PT LDS RZ, [RZ] ;  /* 0x00000000fffff984 */ /* 0x000fe20000000800 */
[----:B------:R-:W-:Y:S01]  /*3740*/  @!PT LDS RZ, [RZ] ;  /* 0x00000000fffff984 */ /* 0x000fe20000000800 */
[----:B------:R-:W-:Y:S01]  /*3750*/  @!PT LDS RZ, [RZ] ;  /* 0x00000000fffff984 */ /* 0x000fe20000000800 */
[----:B------:R3:W-:Y:S06]  /*3760*/  MEMBAR.ALL.CTA ;  /* 0x0000000000007992 */ /* 0x0007ec0000008000 */
[----:B---3--:R-:W3:Y:S02]  /*3770*/  FENCE.VIEW.ASYNC.S ;  /* 0x00000000000073c6 */ /* 0x008ee40000000000 */
[----:B---3--:R-:W-:Y:S01]  /*3780*/  SYNCS.ARRIVE.TRANS64.RED.A1T0 RZ, [UR5], RZ ;  /* 0x000000ffffff79a7 */ /* 0x008fe20008100405 */
[----:B--2---:R-:W-:-:S13]  /*3790*/  LOP3.LUT P1, RZ, R6, 0x1, RZ, 0xc0, !PT ;  /* 0x0000000106ff7812 */ /* 0x004fda000782c0ff */
[----:B------:R-:W-:Y:S05]  /*37a0*/  @P1 BRA `(.L_x_54) ;  /* 0xfffffffc00981947 */ /* 0x000fea000383ffff */
[----:B------:R-:W-:-:S04]  /*37b0*/  SHF.L.U32 R0, R3, 0x1f, RZ ;  /* 0x0000001f03007819 */ /* 0x000fc800000006ff */
[----:B------:R-:W2:Y:S02]  /*37c0*/  SYNCS.PHASECHK.TRANS64 P0, [UR4+0x138], R0 ;  /* 0x00013800ff0075a7 */ /* 0x000ea40008001004 */
[----:B-12---:R-:W-:Y:S05]  /*37d0*/  @P0 EXIT ;  /* 0x000000000000094d */ /* 0x006fea0003800000 */
[----:B------:R-:W-:-:S07]  /*37e0*/  MOV R0, UR4 ;  /* 0x0000000400007c02 */ /* 0x000fce0008000f00 */
.L_x_55:
[----:B-1----:R-:W-:-:S04]  /*37f0*/  SHF.L.U32 R2, R3, 0x1f, RZ ;  /* 0x0000001f03027819 */ /* 0x002fc800000006ff */
[----:B------:R1:W2:Y:S03]  /*3800*/  SYNCS.PHASECHK.TRANS64.TRYWAIT P0, [R0+URZ+0x138], R2 ;  /* 0x00013802000075a7 */ /* 0x0002a600080011ff */
[----:B--2---:R-:W-:Y:S05]  /*3810*/  @!P0 NANOSLEEP.SYNCS 0x989680 ;  /* 0x009896800000895d */ /* 0x004fea0003900000 */
[----:B------:R-:W2:Y:S02]  /*3820*/  @!P0 SYNCS.PHASECHK.TRANS64 P0, [R0+URZ+0x138], R2 ;  /* 0x00013802000085a7 */ /* 0x000ea400080010ff */
[----:B--2---:R-:W-:Y:S05]  /*3830*/  @P0 EXIT ;  /* 0x000000000000094d */ /* 0x004fea0003800000 */
[----:B------:R-:W-:Y:S05]  /*3840*/  BRA `(.L_x_55) ;  /* 0xfffffffc00e87947 */ /* 0x000fea000383ffff */
.L_x_51:
[----:B------:R-:W-:-:S09]  /*3850*/  UISETP.NE.AND UP0, UPT, UR15, URZ, UPT ;  /* 0x000000ff0f00728c */ /* 0x000fd2000bf05270 */
[----:B------:R-:W-:Y:S05]  /*3860*/  BRA.U UP0, `(.L_x_56) ;  /* 0x0000000d00447547 */ /* 0x000fea000b800000 */
[----:B------:R-:W2:Y:S01]  /*3870*/  S2UR UR7, SR_CgaCtaId ;  /* 0x00000000000779c3 */ /* 0x000ea20000008800 */
[----:B------:R-:W-:Y:S01]  /*3880*/  UMOV UR4, 0x40 ;  /* 0x0000004000047882 */ /* 0x000fe20000000000 */
[----:B------:R-:W-:Y:S01]  /*3890*/  NOP ;  /* 0x0000000000007918 */ /* 0x000fe20000000000 */
[----:B------:R-:W-:Y:S01]  /*38a0*/  UMOV UR6, 0x400 ;  /* 0x0000040000067882 */ /* 0x000fe20000000000 */
[----:B--2---:R-:W-:Y:S02]  /*38b0*/  ULEA UR5, UR7, UR4, 0x18 ;  /* 0x0000000407057291 */ /* 0x004fe4000f8ec0ff */
[----:B------:R-:W-:-:S07]  /*38c0*/  ULEA UR6, UR7, UR6, 0x18 ;  /* 0x0000000607067291 */ /* 0x000fce000f8ec0ff */
[----:B------:R-:W2:Y:S02]  /*38d0*/  LDS.U8 R0, [UR5+0x1c] ;  /* 0x00001c05ff007984 */ /* 0x000ea40008000000 */
[----:B--2---:R-:W-:-:S13]  /*38e0*/  ISETP.NE.AND P0, PT, R0, RZ, PT ;  /* 0x000000ff0000720c */ /* 0x004fda0003f05270 */
[----:B------:R-:W-:Y:S05]  /*38f0*/  @P0 BRA `(.L_x_57) ;  /* 0x0000000000580947 */ /* 0x000fea0003800000 */
[----:B------:R-:W-:-:S13]  /*3900*/  ELECT P0, URZ, PT ;  /* 0x0000000000ff782f */ /* 0x000fda0003800000 */
[----:B------:R-:W-:Y:S05]  /*3910*/  @!P0 BRA `(.L_x_58) ;  /* 0x0000000000608947 */ /* 0x000fea0003800000 */
[----:B------:R-:W-:Y:S01]  /*3920*/  UMOV UR4, 0x10 ;  /* 0x0000001000047882 */ /* 0x000fe20000000000 */
[----:B------:R-:W-:Y:S01]  /*3930*/  HFMA2 R0, -RZ, RZ, 0, 5.9604644775390625e-08 ;  /* 0x00000001ff007431 */ /* 0x000fe200000001ff */
[----:B------:R-:W-:-:S03]  /*3940*/  MOV R2, 0xffff ;  /* 0x0000ffff00027802 */ /* 0x000fc60000000f00 */
[----:B------:R-:W-:Y:S04]  /*3950*/  DEPBAR.LE SB2, 0x36 ;  /* 0x0000ad800000791a */ /* 0x000fe80000000000 */
[----:B------:R-:W2:Y:S02]  /*3960*/  UTCATOMSWS.FIND_AND_SET.ALIGN UP0, UR4, UR4 ;  /* 0x00000004000475e3 */ /* 0x000ea40008000800 */
[----:B--2---:R-:W-:Y:S01]  /*3970*/  MOV R3, UR4 ;  /* 0x0000000400037c02 */ /* 0x004fe20008000f00 */
[----:B------:R-:W-:Y:S06]  /*3980*/  BRA.U UP0, `(.L_x_59) ;  /* 0x0000000100187547 */ /* 0x000fec000b800000 */
.L_x_60:
[----:B------:R-:W-:Y:S05]  /*3990*/  NANOSLEEP 0x64 ;  /* 0x000000640000795d */ /* 0x000fea0003800000 */
[----:B------:R-:W-:-:S05]  /*39a0*/  UMOV UR4, 0x10 ;  /* 0x0000001000047882 */ /* 0x000fca0000000000 */
[----:B------:R-:W-:Y:S04]  /*39b0*/  DEPBAR.LE SB2, 0x36 ;  /* 0x0000ad800000791a */ /* 0x000fe80000000000 */
[----:B------:R-:W2:Y:S02]  /*39c0*/  UTCATOMSWS.FIND_AND_SET.ALIGN UP0, UR4, UR4 ;  /* 0x00000004000475e3 */ /* 0x000ea40008000800 */
[----:B--2---:R-:W-:Y:S01]  /*39d0*/  MOV R3, UR4 ;  /* 0x0000000400037c02 */ /* 0x004fe20008000f00 */
[----:B------:R-:W-:Y:S05]  /*39e0*/  BRA.U !UP0, `(.L_x_60) ;  /* 0xfffffffd08e87547 */ /* 0x000fea000b83ffff */
.L_x_59:
[-C--:B------:R-:W-:Y:S02]  /*39f0*/  SHF.L.U32 R2, R2, R3.reuse, RZ ;  /* 0x0000000302027219 */ /* 0x080fe400000006ff */
[----:B------:R-:W-:Y:S01]  /*3a00*/  SHF.L.U32 R0, R0, R3, RZ ;  /* 0x0000000300007219 */ /* 0x000fe200000006ff */
[----:B------:R-:W-:Y:S02]  /*3a10*/  IMAD.SHL.U32 R3, R3, 0x20, RZ ;  /* 0x0000002003037824 */ /* 0x000fe400078e00ff */
[----:B------:R2:W-:Y:S04]  /*3a20*/  ATOMS.OR RZ, [UR5+0x14], R2 ;  /* 0x00001402ffff798c */ /* 0x0005e8000b000005 */
[----:B------:R2:W-:Y:S04]  /*3a30*/  ATOMS.OR RZ, [UR5+0x18], R0 ;  /* 0x00001800ffff798c */ /* 0x0005e8000b000005 */
[----:B------:R2:W-:Y:S01]  /*3a40*/  STS [UR6+0x180], R3 ;  /* 0x00018003ff007988 */ /* 0x0005e20008000806 */
[----:B------:R-:W-:Y:S05]  /*3a50*/  BRA `(.L_x_58) ;  /* 0x0000000000107947 */ /* 0x000fea0003800000 */
.L_x_57:
[----:B------:R-:W-:Y:S02]  /*3a60*/  MOV R0, 0xffffffff ;  /* 0xffffffff00007802 */ /* 0x000fe40000000f00 */
[----:B------:R-:W-:-:S03]  /*3a70*/  MOV R2, 0x3aa0 ;  /* 0x00003aa000027802 */ /* 0x000fc60000000f00 */
[----:B------:R2:W-:Y:S04]  /*3a80*/  STS [UR6+0x180], R0 ;  /* 0x00018000ff007988 */ /* 0x0005e80008000806 */
[----:B-12--5:R-:W-:Y:S05]  /*3a90*/  CALL.REL.NOINC `($__internal_1_$__cuda_sm10x_tcgen05_guardrail_trap_phase_invalid_during_alloc) ;  /* 0x0000004c00287944 */ /* 0x026fea0003c00000 */
.L_x_58:
[----:B------:R-:W-:Y:S05]  /*3aa0*/  WARPSYNC.ALL ;  /* 0x0000000000007948 */ /* 0x000fea0003800000 */
[----:B------:R-:W3:Y:S01]  /*3ab0*/  S2UR UR4, SR_CgaCtaId ;  /* 0x00000000000479c3 */ /* 0x000ee20000008800 */
[----:B------:R-:W-:Y:S01]  /*3ac0*/  UMOV UR18, 0x400 ;  /* 0x0000040000127882 */ /* 0x000fe20000000000 */
[----:B------:R-:W-:-:S06]  /*3ad0*/  NOP ;  /* 0x0000000000007918 */ /* 0x000fcc0000000000 */
[----:B------:R-:W-:Y:S06]  /*3ae0*/  BAR.ARV 0x6, 0xa0 ;  /* 0x0182800000007b1d */ /* 0x000fec0000002000 */
[----:B------:R-:W4:Y:S01]  /*3af0*/  LDCU.64 UR6, c[0x0][0x388] ;  /* 0x00007100ff0677ac */ /* 0x000f220008000a00 */
[----:B------:R-:W-:Y:S01]  /*3b00*/  IMAD.MOV.U32 R8, RZ, RZ, 0x1 ;  /* 0x00000001ff087424 */ /* 0x000fe200078e00ff */
[----:B------:R-:W1:Y:S01]  /*3b10*/  LDCU.64 UR8, c[0x0][0x390] ;  /* 0x00007200ff0877ac */ /* 0x000e620008000a00 */
[----:B------:R-:W-:Y:S01]  /*3b20*/  UMOV UR21, URZ ;  /* 0x000000ff00157c82 */ /* 0x000fe20008000000 */
[----:B------:R-:W-:Y:S01]  /*3b30*/  UMOV UR17, URZ ;  /* 0x000000ff00117c82 */ /* 0x000fe20008000000 */
[----:B---3--:R-:W-:Y:S01]  /*3b40*/  ULEA UR18, UR4, UR18, 0x18 ;  /* 0x0000001204127291 */ /* 0x008fe2000f8ec0ff */
[----:B------:R-:W-:Y:S01]  /*3b50*/  UMOV UR26, 0x0 ;  /* 0x00000000001a7882 */ /* 0x000fe20000000000 */
[----:B------:R-:W-:-:S02]  /*3b60*/  UMOV UR27, 0x8110010 ;  /* 0x08110010001b7882 */ /* 0x000fc40000000000 */
[----:B------:R-:W-:Y:S01]  /*3b70*/  UIADD3 UR20, UPT, UPT, UR18, 0x26400, URZ ;  /* 0x0002640012147890 */ /* 0x000fe2000fffe0ff */
[----:B------:R-:W-:Y:S01]  /*3b80*/  UMOV UR24, 0x0 ;  /* 0x0000000000187882 */ /* 0x000fe20000000000 */
[----:B------:R-:W-:Y:S01]  /*3b90*/  UMOV UR25, 0x8110010 ;  /* 0x0811001000197882 */ /* 0x000fe20000000000 */
[----:B----4-:R-:W-:Y:S02]  /*3ba0*/  UIADD3 UR4, UPT, UPT, UR6, 0x3f, URZ ;  /* 0x0000003f06047890 */ /* 0x010fe4000fffe0ff */
[----:B------:R-:W2:Y:S01]  /*3bb0*/  LDS R9, [UR18+0x180] ;  /* 0x00018012ff097984 */ /* 0x000ea20008000800 */
[----:B------:R-:W-:Y:S02]  /*3bc0*/  USHF.R.U32.HI UR20, URZ, 0x4, UR20 ;  /* 0x00000004ff147899 */ /* 0x000fe40008011614 */
[----:B------:R-:W-:Y:S02]  /*3bd0*/  USHF.R.S32.HI UR5, URZ, 0x1f, UR4 ;  /* 0x0000001fff057899 */ /* 0x000fe40008011404 */
[----:B------:R-:W-:-:S02]  /*3be0*/  ULOP3.LUT UR20, UR20, 0x3fff, URZ, 0xc0, !UPT ;  /* 0x00003fff14147892 */ /* 0x000fc4000f8ec0ff */
[----:B------:R-:W-:Y:S02]  /*3bf0*/  ULEA.HI UR4, UR5, UR4, URZ, 0x6 ;  /* 0x0000000405047291 */ /* 0x000fe4000f8f30ff */
[----:B------:R-:W-:Y:S02]  /*3c00*/  UIADD3 UR5, UPT, UPT, UR18, 0x4400, URZ ;  /* 0x0000440012057890 */ /* 0x000fe4000fffe0ff */
[----:B------:R-:W-:Y:S02]  /*3c10*/  USHF.R.S32.HI UR4, URZ, 0x6, UR4 ;  /* 0x00000006ff047899 */ /* 0x000fe40008011404 */
[----:B------:R-:W-:Y:S02]  /*3c20*/  USHF.R.U32.HI UR5, URZ, 0x4, UR5 ;  /* 0x00000004ff057899 */ /* 0x000fe40008011605 */
[----:B------:R-:W-:Y:S02]  /*3c30*/  UIMAD UR4, UR4, UR7, URZ ;  /* 0x00000007040472a4 */ /* 0x000fe4000f8e02ff */
[----:B------:R-:W-:-:S02]  /*3c40*/  ULOP3.LUT UR5, UR5, 0x3fff, URZ, 0xc0, !UPT ;  /* 0x00003fff05057892 */ /* 0x000fc4000f8ec0ff */
[----:B-1----:R-:W-:Y:S02]  /*3c50*/  UIMAD UR4, UR4, UR8, URZ ;  /* 0x00000008040472a4 */ /* 0x002fe4000f8e02ff */
[----:B------:R-:W-:Y:S02]  /*3c60*/  ULOP3.LUT UR19, UR5, 0x10000, URZ, 0xfc, !UPT ;  /* 0x0001000005137892 */ /* 0x000fe4000f8efcff */
[----:B------:R-:W-:Y:S02]  /*3c70*/  UIMAD UR6, UR4, UR9, URZ ;  /* 0x00000009040672a4 */ /* 0x000fe4000f8e02ff */
[----:B------:R-:W-:Y:S02]  /*3c80*/  UIADD3 UR4, UPT, UPT, UR18, 0x138, URZ ;  /* 0x0000013812047890 */ /* 0x000fe4000fffe0ff */
[----:B------:R-:W-:Y:S02]  /*3c90*/  UIADD3 UR23, UPT, UPT, UR6, -0x1, URZ ;  /* 0xffffffff06177890 */ /* 0x000fe4000fffe0ff */
[----:B------:R-:W-:-:S02]  /*3ca0*/  UPRMT UR28, URZ, 0x654, UR4 ;  /* 0x00000654ff1c7896 */ /* 0x000fc40008000004 */
[----:B------:R-:W-:Y:S01]  /*3cb0*/  UISETP.GE.AND UP3, UPT, UR6, 0x1, UPT ;  /* 0x000000010600788c */ /* 0x000fe2000bf66270 */
[C---:B--2---:R-:W-:Y:S01]  /*3cc0*/  VIADD R3, R9.reuse, 0x40 ;  /* 0x0000004009037836 */ /* 0x044fe20000000000 */
[----:B------:R-:W-:-:S04]  /*3cd0*/  LOP3.LUT R2, R9, 0xffff, RZ, 0xc0, !PT ;  /* 0x0000ffff09027812 */ /* 0x000fc800078ec0ff */
[----:B------:R-:W-:-:S05]  /*3ce0*/  LOP3.LUT R3, R3, 0xffff, RZ, 0xc0, !PT ;  /* 0x0000ffff03037812 */ /* 0x000fca00078ec0ff */
[----:B------:R1:W-:Y:S02]  /*3cf0*/  STL.64 [R1], R2 ;  /* 0x0000000201007387 */ /* 0x0003e40000100a00 */
[----:B-1----:R-:W-:-:S07]  /*3d00*/  CS2R R2, SRZ ;  /* 0x0000000000027805 */ /* 0x002fce000001ff00 */
.L_x_67:
[----:B-1----:R-:W-:-:S04]  /*3d10*/  SHF.L.U32 R4, R3, 0x1f, RZ ;  /* 0x0000001f03047819 */ /* 0x002fc800000006ff */
[----:B------:R-:W1:Y:S02]  /*3d20*/  SYNCS.PHASECHK.TRANS64.TRYWAIT P0, [UR18+0x130], R4 ;  /* 0x00013004ff0075a7 */ /* 0x000e640008001112 */
[----:B-12-4-:R-:W-:Y:S05]  /*3d30*/  @!P0 BRA `(.L_x_61) ;  /* 0x0000004400708947 */ /* 0x016fea0003800000 */
.L_x_142:
[----:B-1----:R-:W1:Y:S01]  /*3d40*/  LDS.128 R4, [UR18+0x170] ;  /* 0x00017012ff047984 */ /* 0x002e620008000c00 */
[----:B------:R-:W-:Y:S01]  /*3d50*/  ULEA UR22, UR21, UR18, 0x3 ;  /* 0x0000001215167291 */ /* 0x000fe2000f8e18ff */
[----:B------:R-:W-:Y:S01]  /*3d60*/  SHF.L.U32 R0, R8, 0x1f, RZ ;  /* 0x0000001f08007819 */ /* 0x000fe200000006ff */
[----:B------:R-:W-:Y:S01]  /*3d70*/  @!PT LDS RZ, [RZ] ;  /* 0x00000000fffff984 */ /* 0x000fe20000000800 */
[----:B------:R-:W-:Y:S01]  /*3d80*/  @!PT LDS RZ, [RZ] ;  /* 0x00000000fffff984 */ /* 0x000fe20000000800 */
[----:B------:R-:W-:Y:S01]  /*3d90*/  @!PT LDS RZ, [RZ] ;  /* 0x00000000fffff984 */ /* 0x000fe20000000800 */
[----:B------:R-:W-:Y:S01]  /*3da0*/  @!PT LDS RZ, [RZ] ;  /* 0x00000000fffff984 */ /* 0x000fe20000000800 */
[----:B------:R2:W-:Y:S06]  /*3db0*/  MEMBAR.ALL.CTA ;  /* 0x0000000000007992 */ /* 0x0005ec0000008000 */
[----:B--2---:R-:W2:Y:S02]  /*3dc0*/  FENCE.VIEW.ASYNC.S ;  /* 0x00000000000073c6 */ /* 0x004ea40000000000 */
[----:B--2---:R-:W-:Y:S01]  /*3dd0*/  SYNCS.ARRIVE.TRANS64.RED.A1T0 RZ, [UR28], RZ ;  /* 0x000000ffffff79a7 */ /* 0x004fe2000810041c */
[----:B------:R-:W2:Y:S01]  /*3de0*/  SYNCS.PHASECHK.TRANS64.TRYWAIT P0, [UR22+0x150], R0 ;  /* 0x00015000ff0075a7 */ /* 0x000ea20008001116 */
[----:B-1----:R-:W-:Y:S01]  /*3df0*/  LOP3.LUT P2, RZ, R6, 0x1, RZ, 0xc0, !PT ;  /* 0x0000000106ff7812 */ /* 0x002fe2000784c0ff */
[----:B--2---:R-:W-:-:S12]  /*3e00*/  @!P0 BRA `(.L_x_62) ;  /* 0x0000004400548947 */ /* 0x004fd80003800000 */
.L_x_144:
[----:B------:R-:W-:Y:S05]  /*3e10*/  BRA.U !UP3, `(.L_x_63) ;  /* 0x000000010bc87547 */ /* 0x000fea000b800000 */
[----:B-1----:R-:W-:Y:S01]  /*3e20*/  IMAD.U32 R0, RZ, RZ, UR21 ;  /* 0x00000015ff007e24 */ /* 0x002fe2000f8e00ff */
[----:B------:R-:W-:-:S04]  /*3e30*/  ULEA UR4, UR17, UR18, 0x3 ;  /* 0x0000001211047291 */ /* 0x000fc8000f8e18ff */
[----:B------:R-:W-:-:S05]  /*3e40*/  LEA R0, R0, R1, 0x2 ;  /* 0x0000000100007211 */ /* 0x000fca00078e10ff */
[----:B------:R1:W5:Y:S01]  /*3e50*/  LDL R4, [R0] ;  /* 0x0000000000047983 */ /* 0x0003620000100800 */
[----:B------:R-:W-:Y:S01]  /*3e60*/  UPLOP3.LUT UP2, UPT, UPT, UPT, UPT, 0x40, 0x4 ;  /* 0x000000000004789c */ /* 0x000fe20003f4e870 */
[----:B------:R-:W-:Y:S01]  /*3e70*/  UMOV UR15, UR23 ;  /* 0x00000017000f7c82 */ /* 0x000fe20008000000 */
[----:B------:R-:W-:Y:S01]  /*3e80*/  UMOV UR8, UR17 ;  /* 0x0000001100087c82 */ /* 0x000fe20008000000 */
[----:B-1----:R-:W-:-:S04]  /*3e90*/  SHF.L.U32 R0, R2, 0x1f, RZ ;  /* 0x0000001f02007819 */ /* 0x002fc800000006ff */
[----:B------:R1:W2:Y:S04]  /*3ea0*/  SYNCS.PHASECHK.TRANS64.TRYWAIT P1, [UR4], R0 ;  /* 0x00000000ff0075a7 */ /* 0x0002a80008021104 */
.L_x_66:
[----:B------:R-:W-:Y:S01]  /*3eb0*/  ULEA UR16, UR8, UR18, 0x3 ;  /* 0x0000001208107291 */ /* 0x000fe2000f8e18ff */
[----:B--234-:R-:W-:Y:S11]  /*3ec0*/  @P1 BRA `(.L_x_64) ;  /* 0x00000000000c1947 */ /* 0x01cff60003800000 */
[----:B------:R-:W-:Y:S04]  /*3ed0*/  SHF.L.U32 R5, R2, 0x1f, RZ ;  /* 0x0000001f02057819 */ /* 0x000fe800000006ff */
[----:B------:R-:W2:Y:S02]  /*3ee0*/  SYNCS.PHASECHK.TRANS64.TRYWAIT P0, [UR16], R5 ;  /* 0x00000005ff0075a7 */ /* 0x000ea40008001110 */
[----:B--2---:R-:W-:Y:S05]  /*3ef0*/  @!P0 BRA `(.L_x_65) ;  /* 0x0000004400308947 */ /* 0x004fea0003800000 */
.L_x_64:
[----:B------:R-:W-:Y:S01]  /*3f00*/  UISETP.NE.AND UP0, UPT, UR15, URZ, UPT ;  /* 0x000000ff0f00728c */ /* 0x000fe2000bf05270 */
[----:B------:R-:W-:Y:S01]  /*3f10*/  PLOP3.LUT P1, PT, PT, PT, PT, 0x80, 0x8 ;  /* 0x000000000008781c */ /* 0x000fe20003f2f070 */
[----:B------:R-:W-:Y:S02]  /*3f20*/  UIADD3 UR4, UPT, UPT, UR8, 0x1, URZ ;  /* 0x0000000108047890 */ /* 0x000fe4000fffe0ff */
[----:B------:R-:W-:Y:S02]  /*3f30*/  ULEA UR10, UR8, UR20, 0x8 ;  /* 0x00000014080a7291 */ /* 0x000fe4000f8e40ff */
[----:B------:R-:W-:Y:S01]  /*3f40*/  UISETP.NE.AND UP1, UPT, UR4, 0x11, UPT ;  /* 0x000000110400788c */ /* 0x000fe2000bf25270 */
[----:B------:R-:W-:Y:S01]  /*3f50*/  PLOP3.LUT P0, PT, PT, PT, UP0, 0x80, 0x8 ;  /* 0x000000000008781c */ /* 0x000fe20003f0f008 */
[----:B------:R-:W-:Y:S02]  /*3f60*/  ULEA UR8, UR8, UR19, 0x9 ;  /* 0x0000001308087291 */ /* 0x000fe4000f8e48ff */
[----:B------:R-:W-:Y:S02]  /*3f70*/  USEL UR5, URZ, 0x1, UP1 ;  /* 0x00000001ff057887 */ /* 0x000fe40008800000 */
[----:B------:R-:W-:Y:S02]  /*3f80*/  USEL UR17, UR4, URZ, UP1 ;  /* 0x000000ff04117287 */ /* 0x000fe40008800000 */
[----:B------:R-:W-:Y:S02]  /*3f90*/  UIADD3 UR12, UPT, UPT, UR10, 0x80, URZ ;  /* 0x000000800a0c7890 */ /* 0x000fe4000fffe0ff */
[----:B------:R-:W-:Y:S01]  /*3fa0*/  @UP0 ULEA UR4, UR17, UR18, 0x3 ;  /* 0x0000001211040291 */ /* 0x000fe2000f8e18ff */
[----:B------:R-:W-:Y:S01]  /*3fb0*/  LOP3.LUT R2, R2, UR5, RZ, 0x3c, !PT ;  /* 0x0000000502027c12 */ /* 0x000fe2000f8e3cff */
[----:B------:R-:W-:Y:S02]  /*3fc0*/  UIADD3 UR6, UPT, UPT, UR8, 0x2, URZ ;  /* 0x0000000208067890 */ /* 0x000fe4000fffe0ff */
[----:B------:R-:W-:Y:S01]  /*3fd0*/  UIADD3 UR5, UPT, UPT, UR16, 0x88, URZ ;  /* 0x0000008810057890 */ /* 0x000fe2000fffe0ff */
[----:B-1----:R-:W-:Y:S01]  /*3fe0*/  @P0 SHF.L.U32 R0, R2, 0x1f, RZ ;  /* 0x0000001f02000819 */ /* 0x002fe200000006ff */
[----:B------:R-:W-:Y:S01]  /*3ff0*/  UMOV UR11, 0x80004020 ;  /* 0x80004020000b7882 */ /* 0x000fe20000000000 */
[----:B------:R-:W-:Y:S01]  /*4000*/  UMOV UR9, 0x80004020 ;  /* 0x8000402000097882 */ /* 0x000fe20000000000 */
[----:B------:R-:W-:Y:S01]  /*4010*/  UMOV UR13, 0x80004020 ;  /* 0x80004020000d7882 */ /* 0x000fe20000000000 */
[----:B------:R3:W4:Y:S01]  /*4020*/  @P0 SYNCS.PHASECHK.TRANS64.TRYWAIT P1, [UR4], R0 ;  /* 0x00000000ff0005a7 */ /* 0x0007220008021104 */
[----:B------:R-:W-:Y:S11]  /*4030*/  ELECT P0, URZ, PT ;  /* 0x0000000000ff782f */ /* 0x000ff60003800000 */
[----:B------:R-:W-:Y:S02]  /*4040*/  @!UPT UIADD3 URZ, UPT, UPT, URZ, URZ, URZ ;  /* 0x000000fffffff290 */ /* 0x000fe4000fffe0ff */
[C---:B-----5:R-:W-:Y:S02]  /*4050*/  @P0 R2UR.BROADCAST UR4, R4.reuse ;  /* 0x00000000040402ca */ /* 0x060fe400008e0000 */
[----:B------:R-:W-:Y:S11]  /*4060*/  ELECT P0, URZ, PT ;  /* 0x0000000000ff782f */ /* 0x000ff60003800000 */
[----:B------:R-:W-:Y:S02]  /*4070*/  @!UPT UIADD3 URZ, UPT, UPT, URZ, URZ, URZ ;  /* 0x000000fffffff290 */ /* 0x000fe4000fffe0ff */
[----:B------:R-:W-:Y:S01]  /*4080*/  @P0 R2UR.BROADCAST UR14, R4 ;  /* 0x00000000040e02ca */ /* 0x000fe200008e0000 */
[----:B------:R-:W-:Y:S01]  /*4090*/  UMOV UR7, 0x80004020 ;  /* 0x8000402000077882 */ /* 0x000fe20000000000 */
[----:B------:R1:W-:Y:S01]  /*40a0*/  UTCQMMA gdesc[UR8], gdesc[UR10], tmem[UR4], tmem[UR26], idesc[UR27], UP2 ;  /* 0x00ff1a0a080075ea */ /* 0x0003e20009000304 */
[----:B------:R-:W-:Y:S10]  /*40b0*/  UPLOP3.LUT UP2, UPT, UPT, UPT, UPT, 0x80, 0x8 ;  /* 0x000000000008789c */ /* 0x000ff40003f4f070 */
[----:B------:R3:W-:Y:S01]  /*40c0*/  UTCQMMA gdesc[UR6], gdesc[UR12], tmem[UR14], tmem[UR24], idesc[UR25], UPT ;  /* 0x00ff180c060075ea */ /* 0x0007e2000b80030e */
[----:B------:R3:W-:Y:S01]  /*40d0*/  UTCBAR [UR5], URZ ;  /* 0x000000ff050073e9 */ /* 0x0007e200080000ff */
[----:B-1----:R-:W-:Y:S02]  /*40e0*/  UIADD3 UR4, UPT, UPT, UR15, 0x1, URZ ;  /* 0x000000010f047890 */ /* 0x002fe4000fffe0ff */
[----:B------:R-:W-:Y:S02]  /*40f0*/  UIADD3 UR9, UPT, UPT, UR15, -0x1, URZ ;  /* 0xffffffff0f097890 */ /* 0x000fe4000fffe0ff */
[----:B------:R-:W-:Y:S01]  /*4100*/  UISETP.GT.U32.AND UP0, UPT, UR4, 0x1, UPT ;  /* 0x000000010400788c */ /* 0x000fe2000bf04070 */
[----:B------:R-:W-:Y:S04]  /*4110*/  UMOV UR8, UR17 ;  /* 0x0000001100087c82 */ /* 0x000fe80008000000 */
[----:B------:R-:W-:Y:S04]  /*4120*/  UMOV UR15, UR9 ;  /* 0x00000009000f7c82 */ /* 0x000fe80008000000 */
[----:B------:R-:W-:Y:S05]  /*4130*/  BRA.U UP0, `(.L_x_66) ;  /* 0xfffffffd005c7547 */ /* 0x000fea000b83ffff */
.L_x_63:
[----:B------:R-:W-:Y:S01]  /*4140*/  UIADD3 UR4, UPT, UPT, UR21, 0x1, URZ ;  /* 0x0000000115047890 */ /* 0x000fe2000fffe0ff */
[----:B------:R-:W-:Y:S01]  /*4150*/  LOP3.LUT R3, R3, 0x1, RZ, 0x3c, !PT ;  /* 0x0000000103037812 */ /* 0x000fe200078e3cff */
[----:B---3--:R-:W-:Y:S02]  /*4160*/  UIADD3 UR5, UPT, UPT, UR22, 0x140, URZ ;  /* 0x0000014016057890 */ /* 0x008fe4000fffe0ff */
[----:B------:R-:W-:-:S04]  /*4170*/  UISETP.NE.AND UP0, UPT, UR4, 0x2, UPT ;  /* 0x000000020400788c */ /* 0x000fc8000bf05270 */
[----:B------:R-:W-:Y:S02]  /*4180*/  USEL UR6, URZ, 0x1, UP0 ;  /* 0x00000001ff067887 */ /* 0x000fe40008000000 */
[----:B------:R-:W-:Y:S01]  /*4190*/  USEL UR21, UR4, URZ, UP0 ;  /* 0x000000ff04157287 */ /* 0x000fe20008000000 */
[----:B------:R2:W-:Y:S03]  /*41a0*/  UTCBAR [UR5], URZ ;  /* 0x000000ff050073e9 */ /* 0x0005e600080000ff */
[----:B------:R-:W-:Y:S01]  /*41b0*/  LOP3.LUT R8, R8, UR6, RZ, 0x3c, !PT ;  /* 0x0000000608087c12 */ /* 0x000fe2000f8e3cff */
[----:B------:R-:W-:Y:S07]  /*41c0*/  @P2 BRA `(.L_x_67) ;  /* 0xfffffff800d02947 */ /* 0x000fee000383ffff */
[----:B------:R-:W3:Y:S01]  /*41d0*/  S2UR UR6, SR_CgaCtaId ;  /* 0x00000000000679c3 */ /* 0x000ee20000008800 */
[----:B------:R-:W-:Y:S01]  /*41e0*/  ELECT P0, URZ, PT ;  /* 0x0000000000ff782f */ /* 0x000fe20003800000 */
[----:B-1----:R-:W-:Y:S01]  /*41f0*/  IMAD.MOV.U32 R0, RZ, RZ, 0x1 ;  /* 0x00000001ff007424 */ /* 0x002fe200078e00ff */
[----:B------:R-:W-:Y:S01]  /*4200*/  UIADD3 UR18, UPT, UPT, UR18, 0x150, URZ ;  /* 0x0000015012127890 */ /* 0x000fe2000fffe0ff */
[----:B------:R-:W-:Y:S01]  /*4210*/  SHF.L.U32 R2, R8, 0x1f, RZ ;  /* 0x0000001f08027819 */ /* 0x000fe200000006ff */
[----:B------:R-:W-:-:S03]  /*4220*/  UMOV UR4, 0x40 ;  /* 0x0000004000047882 */ /* 0x000fc60000000000 */
[----:B------:R-:W-:Y:S01]  /*4230*/  UVIRTCOUNT.DEALLOC.SMPOOL 0x80 ;  /* 0x000000800000784c */ /* 0x000fe20000000000 */
[----:B---3--:R-:W-:Y:S02]  /*4240*/  ULEA UR6, UR6, UR4, 0x18 ;  /* 0x0000000406067291 */ /* 0x008fe4000f8ec0ff */
[----:B------:R-:W-:-:S07]  /*4250*/  ULEA UR4, UR21, UR18, 0x3 ;  /* 0x0000001215047291 */ /* 0x000fce000f8e18ff */
[----:B------:R1:W-:Y:S02]  /*4260*/  @P0 STS.U8 [UR6+0x1c], R0 ;  /* 0x00001c00ff000988 */ /* 0x0003e40008000006 */
[----:B------:R-:W3:Y:S02]  /*4270*/  SYNCS.PHASECHK.TRANS64.TRYWAIT P0, [UR4], R2 ;  /* 0x00000002ff0075a7 */ /* 0x000ee40008001104 */
[----:B-1-3--:R-:W-:Y:S05]  /*4280*/  @!P0 BRA `(.L_x_68) ;  /* 0x0000004000648947 */ /* 0x00afea0003800000 */
.L_x_147:
[----:B------:R-:W-:-:S04]  /*4290*/  UIADD3 UR4, UPT, UPT, UR21, 0x1, URZ ;  /* 0x0000000115047890 */ /* 0x000fc8000fffe0ff */
[----:B------:R-:W-:-:S04]  /*42a0*/  UISETP.NE.AND UP0, UPT, UR4, 0x2, UPT ;  /* 0x000000020400788c */ /* 0x000fc8000bf05270 */
[----:B--2---:R-:W-:Y:S02]  /*42b0*/  USEL UR5, URZ, 0x1, UP0 ;  /* 0x00000001ff057887 */ /* 0x004fe40008000000 */
[----:B------:R-:W-:-:S04]  /*42c0*/  USEL UR4, UR4, URZ, UP0 ;  /* 0x000000ff04047287 */ /* 0x000fc80008000000 */
[----:B------:R-:W-:Y:S01]  /*42d0*/  ULEA UR4, UR4, UR18, 0x3 ;  /* 0x0000001204047291 */ /* 0x000fe2000f8e18ff */
[----:B-1----:R-:W-:-:S04]  /*42e0*/  LOP3.LUT R2, R8, UR5, RZ, 0x3c, !PT ;  /* 0x0000000508027c12 */ /* 0x002fc8000f8e3cff */
[----:B------:R-:W-:-:S04]  /*42f0*/  SHF.L.U32 R2, R2, 0x1f, RZ ;  /* 0x0000001f02027819 */ /* 0x000fc800000006ff */
[----:B------:R-:W1:Y:S02]  /*4300*/  SYNCS.PHASECHK.TRANS64.TRYWAIT P0, [UR4], R2 ;  /* 0x00000002ff0075a7 */ /* 0x000e640008001104 */
[----:B-1----:R-:W-:Y:S05]  /*4310*/  @!P0 BRA `(.L_x_69) ;  /* 0x0000004000588947 */ /* 0x002fea0003800000 */
.L_x_149:
[----:B------:R-:W-:Y:S01]  /*4320*/  NOP ;  /* 0x0000000000007918 */ /* 0x000fe20000000000 */
[----:B-1----:R-:W1:Y:S01]  /*4330*/  LDS R0, [UR6+0x14] ;  /* 0x00001406ff007984 */ /* 0x002e620008000800 */
[----:B------:R-:W-:Y:S01]  /*4340*/  LOP3.LUT R3, R9, 0xffff, RZ, 0xc0, !PT ;  /* 0x0000ffff09037812 */ /* 0x000fe200078ec0ff */
[----:B------:R-:W-:-:S03]  /*4350*/  IMAD.MOV.U32 R2, RZ, RZ, 0xffff ;  /* 0x0000ffffff027424 */ /* 0x000fc600078e00ff */
[----:B------:R-:W-:-:S04]  /*4360*/  SHF.R.U32.HI R3, RZ, 0x5, R3 ;  /* 0x00000005ff037819 */ /* 0x000fc80000011603 */
[----:B------:R-:W-:-:S04]  /*4370*/  SHF.L.U32 R2, R2, R3, RZ ;  /* 0x0000000302027219 */ /* 0x000fc800000006ff */
[----:B-1----:R-:W-:-:S04]  /*4380*/  LOP3.LUT R0, R0, R2, RZ, 0xc0, !PT ;  /* 0x0000000200007212 */ /* 0x002fc800078ec0ff */
[----:B------:R-:W-:Y:S01]  /*4390*/  ISETP.NE.AND P0, PT, R0, R2, PT ;  /* 0x000000020000720c */ /* 0x000fe20003f05270 */
[----:B------:R-:W-:-:S05]  /*43a0*/  IMAD.MOV.U32 R0, RZ, RZ, 0x1 ;  /* 0x00000001ff007424 */ /* 0x000fca00078e00ff */
[----:B------:R-:W-:-:S07]  /*43b0*/  SHF.L.U32 R0, R0, R3, RZ ;  /* 0x0000000300007219 */ /* 0x000fce00000006ff */
[----:B------:R-:W-:Y:S05]  /*43c0*/  @P0 BRA `(.L_x_70) ;  /* 0x00000000005c0947 */ /* 0x000fea0003800000 */
[----:B------:R-:W1:Y:S02]  /*43d0*/  LDS R3, [UR6+0x18] ;  /* 0x00001806ff037984 */ /* 0x000e640008000800 */
[----:B-1----:R-:W-:-:S04]  /*43e0*/  LOP3.LUT R3, R3, R0, RZ, 0xc0, !PT ;  /* 0x0000000003037212 */ /* 0x002fc800078ec0ff */
[----:B------:R-:W-:-:S13]  /*43f0*/  ISETP.NE.AND P0, PT, R3, R0, PT ;  /* 0x000000000300720c */ /* 0x000fda0003f05270 */
[----:B------:R-:W-:Y:S05]  /*4400*/  @P0 BRA `(.L_x_71) ;  /* 0x0000000000400947 */ /* 0x000fea0003800000 */
[----:B------:R-:W-:Y:S01]  /*4410*/  R2UR UR4, R2 ;  /* 0x00000000020472ca */ /* 0x000fe200000e0000 */
[----:B------:R-:W1:Y:S01]  /*4420*/  S2R R3, SR_LANEID ;  /* 0x0000000000037919 */ /* 0x000e620000000000 */
[----:B------:R-:W-:-:S04]  /*4430*/  LOP3.LUT R0, RZ, R0, RZ, 0x33, !PT ;  /* 0x00000000ff007212 */ /* 0x000fc800078e33ff */
[----:B------:R-:W2:Y:S07]  /*4440*/  REDUX UR7, R0 ;  /* 0x00000000000773c4 */ /* 0x000eae0000000000 */
[----:B------:R-:W-:-:S03]  /*4450*/  ULOP3.LUT UR5, URZ, UR4, URZ, 0x33, !UPT ;  /* 0x00000004ff057292 */ /* 0x000fc6000f8e33ff */
[----:B------:R-:W-:Y:S02]  /*4460*/  VOTEU.ANY UR4, UPT, PT ;  /* 0x0000000000047886 */ /* 0x000fe400038e0100 */
[----:B------:R-:W-:Y:S01]  /*4470*/  UFLO.U32 UR4, UR4 ;  /* 0x00000004000472bd */ /* 0x000fe200080e0000 */
[----:B------:R-:W-:-:S04]  /*4480*/  IMAD.U32 R2, RZ, RZ, UR5 ;  /* 0x00000005ff027e24 */ /* 0x000fc8000f8e00ff */
[----:B------:R-:W3:Y:S02]  /*4490*/  REDUX UR8, R2 ;  /* 0x00000000020873c4 */ /* 0x000ee40000000000 */
[----:B------:R1:W-:Y:S01]  /*44a0*/  UTCATOMSWS.AND URZ, UR5 ;  /* 0x0000000500ff79e3 */ /* 0x0003e20008000000 */
[----:B--2---:R-:W-:Y:S01]  /*44b0*/  IMAD.U32 R0, RZ, RZ, UR7 ;  /* 0x00000007ff007e24 */ /* 0x004fe2000f8e00ff */
[----:B-1----:R-:W-:Y:S01]  /*44c0*/  ISETP.EQ.U32.AND P0, PT, R3, UR4, PT ;  /* 0x0000000403007c0c */ /* 0x002fe2000bf02070 */
[----:B---3--:R-:W-:-:S12]  /*44d0*/  IMAD.U32 R2, RZ, RZ, UR8 ;  /* 0x00000008ff027e24 */ /* 0x008fd8000f8e00ff */
[----:B------:R1:W-:Y:S04]  /*44e0*/  @P0 ATOMS.AND RZ, [UR6+0x14], R2 ;  /* 0x00001402ffff098c */ /* 0x0003e8000a800006 */
[----:B------:R1:W-:Y:S01]  /*44f0*/  @P0 ATOMS.AND RZ, [UR6+0x18], R0 ;  /* 0x00001800ffff098c */ /* 0x0003e2000a800006 */
[----:B------:R-:W-:Y:S05]  /*4500*/  BRA `(.L_x_72) ;  /* 0x0000000000147947 */ /* 0x000fea0003800000 */
.L_x_71:
[----:B------:R-:W-:Y:S02]  /*4510*/  MOV R2, 0x4530 ;  /* 0x0000453000027802 */ /* 0x000fe40000000f00 */
[----:B----45:R-:W-:Y:S05]  /*4520*/  CALL.REL.NOINC `($__internal_0_$__cuda_sm10x_tcgen05_guardrail_trap_col_being_dealloced_not_returned_by_alloc) ;  /* 0x0000004000787944 */ /* 0x030fea0003c00000 */
[----:B------:R-:W-:Y:S05]  /*4530*/  BRA `(.L_x_72) ;  /* 0x0000000000087947 */ /* 0x000fea0003800000 */
.L_x_70:
[----:B------:R-:W-:Y:S02]  /*4540*/  MOV R2, 0x4560 ;  /* 0x0000456000027802 */ /* 0x000fe40000000f00 */
[----:B----45:R-:W-:Y:S05]  /*4550*/  CALL.REL.NOINC `($__internal_2_$__cuda_sm10x_tcgen05_guardrail_trap_unallocated_columns_being_dealloced) ;  /* 0x0000004000847944 */ /* 0x030fea0003c00000 */
.L_x_72:
[----:B------:R-:W-:Y:S01]  /*4560*/  NOP ;  /* 0x0000000000007918 */ /* 0x000fe20000000000 */
[----:B------:R-:W-:Y:S05]  /*4570*/  EXIT ;  /* 0x000000000000794d */ /* 0x000fea0003800000 */
.L_x_56:
[----:B------:R-:W-:-:S09]  /*4580*/  UISETP.NE.OR UP0, UPT, UR15, 0x3, !UP2 ;  /* 0x000000030f00788c */ /* 0x000fd2000d705670 */
[----:B------:R-:W-:Y:S05]  /*4590*/  BRA.U UP0, `(.L_x_73) ;  /* 0x0000000d00687547 */ /* 0x000fea000b800000 */
[----:B------:R-:W2:Y:S01]  /*45a0*/  LDC.64 R2, c[0x0][0x988] ;  /* 0x00026200ff027b82 */ /* 0x000ea20000000a00 */
[----:B------:R-:W3:Y:S01]  /*45b0*/  LDCU UR30, c[0x0][0x370] ;  /* 0x00006e00ff1e77ac */ /* 0x000ee20008000800 */
[----:B------:R-:W-:Y:S01]  /*45c0*/  R2UR UR36, R131 ;  /* 0x00000000832472ca */ /* 0x000fe200000e0000 */
[----:B------:R-:W-:Y:S01]  /*45d0*/  IMAD.MOV.U32 R14, RZ, RZ, 0x1 ;  /* 0x00000001ff0e7424 */ /* 0x000fe200078e00ff */
[----:B------:R-:W-:Y:S01]  /*45e0*/  R2UR UR31, R132 ;  /* 0x00000000841f72ca */ /* 0x000fe200000e0000 */
[----:B------:R-:W3:Y:S01]  /*45f0*/  LDCU.128 UR32, c[0x0][0xc10] ;  /* 0x00018200ff2077ac */ /* 0x000ee20008000c00 */
[----:B------:R-:W-:Y:S02]  /*4600*/  IMAD.MOV.U32 R13, RZ, RZ, RZ ;  /* 0x000000ffff0d7224 */ /* 0x000fe400078e00ff */
[----:B------:R-:W4:Y:S01]  /*4610*/  S2UR UR10, SR_CgaCtaId ;  /* 0x00000000000a79c3 */ /* 0x000f220000008800 */
[----:B------:R-:W1:Y:S01]  /*4620*/  LDCU UR29, c[0x0][0x374] ;  /* 0x00006e80ff1d77ac */ /* 0x000e620008000800 */
[----:B------:R-:W4:Y:S06]  /*4630*/  LDCU UR17, c[0x0][0xc0c] ;  /* 0x00018180ff1177ac */ /* 0x000f2c0008000800 */
[----:B------:R-:W4:Y:S01]  /*4640*/  LDC.64 R6, c[0x0][0x348] ;  /* 0x0000d200ff067b82 */ /* 0x000f220000000a00 */
[----:B------:R-:W4:Y:S01]  /*4650*/  LDCU UR43, c[0x0][0xc20] ;  /* 0x00018400ff2b77ac */ /* 0x000f220008000800 */
[----:B------:R-:W4:Y:S06]  /*4660*/  LDCU UR4, c[0x0][0xc30] ;  /* 0x00018600ff0477ac */ /* 0x000f2c0008000800 */
[----:B------:R-:W4:Y:S01]  /*4670*/  LDC.64 R4, c[0x0][0x990] ;  /* 0x00026400ff047b82 */ /* 0x000f220000000a00 */
[----:B--2---:R-:W-:Y:S01]  /*4680*/  ISETP.NE.U32.AND P0, PT, R2, RZ, PT ;  /* 0x000000ff0200720c */ /* 0x004fe20003f05070 */
[----:B------:R-:W-:Y:S01]  /*4690*/  UMOV UR28, 0x400 ;  /* 0x00000400001c7882 */ /* 0x000fe20000000000 */
[----:B---3--:R-:W-:Y:S01]  /*46a0*/  UIMAD.WIDE.U32 UR6, UR30, UR32, URZ ;  /* 0x000000201e0672a5 */ /* 0x008fe2000f8e00ff */
[----:B------:R-:W-:Y:S01]  /*46b0*/  IMAD.MOV.U32 R2, RZ, RZ, 0x2000 ;  /* 0x00002000ff027424 */ /* 0x000fe200078e00ff */
[----:B------:R-:W-:Y:S01]  /*46c0*/  ISETP.NE.AND.EX P0, PT, R3, RZ, PT, P0 ;  /* 0x000000ff0300720c */ /* 0x000fe20003f05300 */
[----:B-1----:R-:W-:-:S02]  /*46d0*/  UIMAD.WIDE.U32 UR8, UR29, UR35, URZ ;  /* 0x000000231d0872a5 */ /* 0x002fc4000f8e00ff */
[----:B----4-:R-:W-:Y:S02]  /*46e0*/  ULEA UR28, UR10, UR28, 0x18 ;  /* 0x0000001c0a1c7291 */ /* 0x010fe4000f8ec0ff */
[----:B------:R-:W-:Y:S01]  /*46f0*/  UMOV UR41, UR7 ;  /* 0x0000000700297c82 */ /* 0x000fe20008000000 */
[----:B------:R-:W-:Y:S02]  /*4700*/  UISETP.GE.AND UP0, UPT, UR39, 0x1, UPT ;  /* 0x000000012700788c */ /* 0x000fe4000bf06270 */
[----:B------:R-:W-:Y:S02]  /*4710*/  UIADD3 UR38, UPT, UPT, UR28, 0x110, URZ ;  /* 0x000001101c267890 */ /* 0x000fe4000fffe0ff */
[----:B------:R-:W-:Y:S01]  /*4720*/  UIADD3 UR37, UPT, UPT, UR28, 0x138, URZ ;  /* 0x000001381c257890 */ /* 0x000fe2000fffe0ff */
[----:B------:R-:W-:Y:S01]  /*4730*/  UMOV UR40, UR9 ;  /* 0x0000000900287c82 */ /* 0x000fe20008000000 */
[----:B------:R-:W-:Y:S02]  /*4740*/  UPLOP3.LUT UP1, UPT, UPT, UPT, UPT, 0x40, 0x4 ;  /* 0x000000000004789c */ /* 0x000fe40003f2e870 */
[----:B------:R-:W-:Y:S01]  /*4750*/  UISETP.NE.AND UP6, UPT, UR39, 0x1, UPT ;  /* 0x000000012700788c */ /* 0x000fe2000bfc5270 */
[----:B------:R-:W1:Y:S01]  /*4760*/  LDCU.64 UR18, c[0x0][0xc28] ;  /* 0x00018500ff1277ac */ /* 0x000e620008000a00 */
[----:B------:R-:W-:-:S02]  /*4770*/  UISETP.NE.AND UP2, UPT, UR17, 0x1, UPT ;  /* 0x000000011100788c */ /* 0x000fc4000bf45270 */
[----:B------:R-:W-:Y:S02]  /*4780*/  UISETP.NE.AND UP0, UPT, UR34, 0x1, UPT ;  /* 0x000000012200788c */ /* 0x000fe4000bf05270 */
[----:B------:R-:W-:Y:S02]  /*4790*/  UPRMT UR38, UR10, 0x654, UR38 ;  /* 0x000006540a267896 */ /* 0x000fe40008000026 */
[----:B------:R-:W-:Y:S02]  /*47a0*/  UPRMT UR37, URZ, 0x654, UR37 ;  /* 0x00000654ff257896 */ /* 0x000fe40008000025 */
[----:B------:R-:W-:Y:S02]  /*47b0*/  USHF.R.U32.HI UR41, URZ, UR33, UR41 ;  /* 0x00000021ff297299 */ /* 0x000fe40008011629 */
[----:B------:R-:W-:Y:S02]  /*47c0*/  USHF.R.U32.HI UR40, URZ, UR43, UR40 ;  /* 0x0000002bff287299 */ /* 0x000fe40008011628 */
[----:B------:R-:W-:Y:S01]  /*47d0*/  UISETP.NE.AND UP3, UPT, UR4, 0x1, UPT ;  /* 0x000000010400788c */ /* 0x000fe2000bf65270 */
[----:B------:R-:W-:-:S10]  /*47e0*/  VOTEU.ANY UP5, P0 ;  /* 0x0000000000ff7886 */ /* 0x000fd400000a0100 */
.L_x_81:
[----:B------:R-:W-:Y:S04]  /*47f0*/  SHF.L.U32 R3, R13, 0x1f, RZ ;  /* 0x0000001f0d037819 */ /* 0x000fe800000006ff */
[----:B--2---:R-:W2:Y:S02]  /*4800*/  SYNCS.PHASECHK.TRANS64.TRYWAIT P0, [UR28+0x130], R3 ;  /* 0x00013003ff0075a7 */ /* 0x004ea4000800111c */
[----:B--2---:R-:W-:Y:S05]  /*4810*/  @!P0 BRA `(.L_x_74) ;  /* 0x0000003c00308947 */ /* 0x004fea0003800000 */
.L_x_151:
[----:B------:R-:W3:Y:S01]  /*4820*/  LDS.128 R8, [UR28+0x170] ;  /* 0x0001701cff087984 */ /* 0x000ee20008000c00 */
[----:B------:R-:W-:Y:S01]  /*4830*/  UISETP.GE.AND UP0, UPT, UR39, 0x1, UPT ;  /* 0x000000012700788c */ /* 0x000fe2000bf06270 */
[----:B------:R-:W-:Y:S01]  /*4840*/  @!PT LDS RZ, [RZ] ;  /* 0x00000000fffff984 */ /* 0x000fe20000000800 */
[----:B------:R-:W-:Y:S01]  /*4850*/  @!PT LDS RZ, [RZ] ;  /* 0x00000000fffff984 */ /* 0x000fe20000000800 */
[----:B------:R-:W-:Y:S01]  /*4860*/  @!PT LDS RZ, [RZ] ;  /* 0x00000000fffff984 */ /* 0x000fe20000000800 */
[----:B------:R-:W-:Y:S01]  /*4870*/  @!PT LDS RZ, [RZ] ;  /* 0x00000000fffff984 */ /* 0x000fe20000000800 */
[----:B------:R4:W-:Y:S06]  /*4880*/  MEMBAR.ALL.CTA ;  /* 0x0000000000007992 */ /* 0x0009ec0000008000 */
[----:B----4-:R-:W4:Y:S02]  /*4890*/  FENCE.VIEW.ASYNC.S ;  /* 0x00000000000073c6 */ /* 0x010f240000000000 */
[----:B----4-:R-:W-:Y:S01]  /*48a0*/  SYNCS.ARRIVE.TRANS64.RED.A1T0 RZ, [UR37], RZ ;  /* 0x000000ffffff79a7 */ /* 0x010fe20008100425 */
[----:B---3--:R-:W-:Y:S11]  /*48b0*/  LOP3.LUT P0, RZ, R10, 0x1, RZ, 0xc0, !PT ;  /* 0x000000010aff7812 */ /* 0x008ff6000780c0ff */
[----:B------:R-:W-:Y:S02]  /*48c0*/  @!UPT UIADD3 URZ, UPT, UPT, URZ, URZ, URZ ;  /* 0x000000fffffff290 */ /* 0x000fe4000fffe0ff */
[----:B------:R-:W-:Y:S01]  /*48d0*/  VOTEU.ANY UP2, P0 ;  /* 0x0000000000ff7886 */ /* 0x000fe20000040100 */
[----:B------:R-:W-:Y:S11]  /*48e0*/  PLOP3.LUT P0, PT, PT, PT, UP2, 0x80, 0x8 ;  /* 0x000000000008781c */ /* 0x000ff60003f0f028 */
[----:B------:R-:W-:Y:S02]  /*48f0*/  @!UPT UIADD3 URZ, UPT, UPT, URZ, URZ, URZ ;  /* 0x000000fffffff290 */ /* 0x000fe4000fffe0ff */
[----:B--2---:R-:W-:Y:S02]  /*4900*/  @P0 MOV R3, R8 ;  /* 0x0000000800030202 */ /* 0x004fe40000000f00 */
[----:B------:R-:W-:Y:S02]  /*4910*/  @P0 LOP3.LUT R0, R9, 0xffff, RZ, 0xc0, !PT ;  /* 0x0000ffff09000812 */ /* 0x000fe400078ec0ff */
[----:B------:R-:W-:Y:S02]  /*4920*/  @P0 R2UR UR5, R3 ;  /* 0x00000000030502ca */ /* 0x000fe400000e0000 */
[----:B------:R-:W-:Y:S11]  /*4930*/  @P0 R2UR UR4, R0 ;  /* 0x00000000000402ca */ /* 0x000ff600000e0000 */
[----:B------:R-:W-:Y:S02]  /*4940*/  @UP2 UMOV UR16, UR5 ;  /* 0x0000000500102c82 */ /* 0x000fe40008000000 */
[----:B------:R-:W-:Y:S01]  /*4950*/  @UP2 UMOV UR15, UR4 ;  /* 0x00000004000f2c82 */ /* 0x000fe20008000000 */
[----:B------:R-:W-:Y:S05]  /*4960*/  BRA.U !UP0, `(.L_x_75) ;  /* 0x0000000108b47547 */ /* 0x000fea000b800000 */
[----:B------:R-:W-:Y:S02]  /*4970*/  UIMAD.WIDE.U32 UR8, UR15, UR35, URZ ;  /* 0x000000230f0872a5 */ /* 0x000fe4000f8e00ff */
[----:B------:R-:W-:Y:S02]  /*4980*/  UP2UR UR14, UPR, URZ, 0x2 ;  /* 0x00000002ff0e7883 */ /* 0x000fe40008000000 */
[----:B------:R-:W-:Y:S02]  /*4990*/  UISETP.NE.AND UP1, UPT, UR34, 0x1, UPT ;  /* 0x000000012200788c */ /* 0x000fe4000bf25270 */
[----:B------:R-:W-:Y:S02]  /*49a0*/  UIMAD.WIDE.U32 UR10, UR16, UR32, URZ ;  /* 0x00000020100a72a5 */ /* 0x000fe4000f8e00ff */
[----:B------:R-:W-:Y:S02]  /*49b0*/  USEL UR4, UR29, UR40, !UP1 ;  /* 0x000000281d047287 */ /* 0x000fe4000c800000 */
[----:B------:R-:W-:Y:S02]  /*49c0*/  UISETP.NE.AND UP0, UPT, UR17, 0x1, UPT ;  /* 0x000000011100788c */ /* 0x000fe4000bf05270 */
[----:B-1----:R-:W-:Y:S02]  /*49d0*/  UIMAD.WIDE.U32 UR12, UR4, UR18, URZ ;  /* 0x00000012040c72a5 */ /* 0x002fe4000f8e00ff */
[----:B------:R-:W-:Y:S01]  /*49e0*/  USEL UR7, UR30, UR41, !UP0 ;  /* 0x000000291e077287 */ /* 0x000fe2000c000000 */
[----:B------:R-:W-:Y:S02]  /*49f0*/  UMOV UR5, UR9 ;  /* 0x0000000900057c82 */ /* 0x000fe40008000000 */
[----:B------:R-:W-:Y:S02]  /*4a00*/  USHF.R.U32.HI UR6, URZ, UR43, UR5 ;  /* 0x0000002bff067299 */ /* 0x000fe40008011605 */
[----:B------:R-:W-:Y:S02]  /*4a10*/  UIMAD.WIDE.U32 UR20, UR7, UR18, URZ ;  /* 0x00000012071472a5 */ /* 0x000fe4000f8e00ff */
[----:B------:R-:W-:Y:S02]  /*4a20*/  USEL UR6, UR15, UR6, !UP1 ;  /* 0x000000060f067287 */ /* 0x000fe4000c800000 */
[----:B------:R-:W-:Y:S01]  /*4a30*/  UISETP.NE.AND UP1, UPT, UR14, URZ, UPT ;  /* 0x000000ff0e00728c */ /* 0x000fe2000bf25270 */
[----:B------:R-:W-:Y:S01]  /*4a40*/  UMOV UR5, UR11 ;  /* 0x0000000b00057c82 */ /* 0x000fe20008000000 */
[----:B------:R-:W-:Y:S02]  /*4a50*/  UIMAD.WIDE.U32 UR10, UR6, UR18, URZ ;  /* 0x00000012060a72a5 */ /* 0x000fe4000f8e00ff */
[----:B------:R-:W-:Y:S03]  /*4a60*/  USHF.R.U32.HI UR8, URZ, UR33, UR5 ;  /* 0x00000021ff087299 */ /* 0x000fe60008011605 */
[----:B------:R-:W-:Y:S02]  /*4a70*/  UMOV UR5, UR13 ;  /* 0x0000000d00057c82 */ /* 0x000fe40008000000 */
[----:B------:R-:W-:Y:S03]  /*4a80*/  @UP6 USHF.R.U32.HI UR4, URZ, UR19, UR5 ;  /* 0x00000013ff046299 */ /* 0x000fe60008011605 */
[----:B------:R-:W-:Y:S01]  /*4a90*/  UMOV UR5, UR21 ;  /* 0x0000001500057c82 */ /* 0x000fe20008000000 */
[----:B------:R-:W-:Y:S02]  /*4aa0*/  UIMAD UR4, UR39, UR4, URZ ;  /* 0x00000004270472a4 */ /* 0x000fe4000f8e02ff */
[----:B------:R-:W-:Y:S02]  /*4ab0*/  @UP6 USHF.R.U32.HI UR7, URZ, UR19, UR5 ;  /* 0x00000013ff076299 */ /* 0x000fe40008011605 */
[----:B------:R-:W-:Y:S02]  /*4ac0*/  USEL UR5, UR16, UR8, !UP0 ;  /* 0x0000000810057287 */ /* 0x000fe4000c000000 */
[----:B------:R-:W-:Y:S02]  /*4ad0*/  UIMAD UR8, UR39, UR7, URZ ;  /* 0x00000007270872a4 */ /* 0x000fe4000f8e02ff */
[----:B------:R-:W-:Y:S03]  /*4ae0*/  UISETP.GE.AND UP0, UPT, UR6, UR4, UPT ;  /* 0x000000040600728c */ /* 0x000fe6000bf06270 */
[----:B------:R-:W-:Y:S01]  /*4af0*/  UMOV UR4, UR11 ;  /* 0x0000000b00047c82 */ /* 0x000fe20008000000 */
[----:B------:R-:W-:Y:S02]  /*4b00*/  UISETP.GE.OR UP0, UPT, UR5, UR8, UP0 ;  /* 0x000000080500728c */ /* 0x000fe40008706670 */
[----:B------:R-:W-:Y:S02]  /*4b10*/  USHF.R.U32.HI UR4, URZ, UR19, UR4 ;  /* 0x00000013ff047299 */ /* 0x000fe40008011604 */
[----:B------:R-:W-:Y:S02]  /*4b20*/  UIMAD.WIDE.U32 UR8, UR5, UR18, URZ ;  /* 0x00000012050872a5 */ /* 0x000fe4000f8e00ff */
[----:B------:R-:W-:Y:S04]  /*4b30*/  USEL UR10, UR6, UR4, !UP6 ;  /* 0x00000004060a7287 */ /* 0x000fe8000f000000 */
[----:B------:R-:W-:Y:S01]  /*4b40*/  UIADD3 UR11, UPT, UPT, -UR10, URZ, URZ ;  /* 0x000000ff0a0b7290 */ /* 0x000fe2000fffe1ff */
[----:B------:R-:W-:Y:S02]  /*4b50*/  @!UP0 UMOV UR4, UR9 ;  /* 0x0000000900048c82 */ /* 0x000fe40008000000 */
[----:B------:R-:W-:Y:S02]  /*4b60*/  @!UP0 USHF.R.U32.HI UR4, URZ, UR19, UR4 ;  /* 0x00000013ff048299 */ /* 0x000fe40008011604 */
[----:B------:R-:W-:Y:S02]  /*4b70*/  UIMAD UR8, UR39, UR11, UR6 ;  /* 0x0000000b270872a4 */ /* 0x000fe4000f8e0206 */
[----:B------:R-:W-:Y:S04]  /*4b80*/  @!UP0 USEL UR4, UR5, UR4, !UP6 ;  /* 0x0000000405048287 */ /* 0x000fe8000f000000 */
[----:B------:R-:W-:Y:S02]  /*4b90*/  @!UP0 UIMAD UR8, UR7, UR8, UR4 ;  /* 0x00000008070882a4 */ /* 0x000fe4000f8e0204 */
[----:B------:R-:W-:Y:S02]  /*4ba0*/  @!UP0 UIADD3 UR9, UPT, UPT, UR10, -UR4, URZ ;  /* 0x800000040a098290 */ /* 0x000fe4000fffe0ff */
[----:B------:R-:W-:Y:S02]  /*4bb0*/  UIADD3 UR4, UPT, UPT, -UR5, URZ, URZ ;  /* 0x000000ff05047290 */ /* 0x000fe4000fffe1ff */
[----:B------:R-:W-:Y:S02]  /*4bc0*/  UIADD3 UR7, UPT, UPT, -UR6, URZ, URZ ;  /* 0x000000ff06077290 */ /* 0x000fe4000fffe1ff */
[----:B------:R-:W-:Y:S02]  /*4bd0*/  @!UP0 UIMAD UR6, UR9, UR39, UR5 ;  /* 0x00000027090682a4 */ /* 0x000fe4000f8e0205 */
[----:B------:R-:W-:Y:S02]  /*4be0*/  UIMAD UR16, UR17, UR4, UR16 ;  /* 0x00000004111072a4 */ /* 0x000fe4000f8e0210 */
[----:B------:R-:W-:Y:S01]  /*4bf0*/  UIMAD UR15, UR34, UR7, UR15 ;  /* 0x00000007220f72a4 */ /* 0x000fe2000f8e020f */
[----:B------:R-:W-:Y:S02]  /*4c00*/  @!UP0 UMOV UR5, UR8 ;  /* 0x0000000800058c82 */ /* 0x000fe40008000000 */
[----:B------:R-:W-:Y:S02]  /*4c10*/  UIMAD UR16, UR5, UR17, UR16 ;  /* 0x00000011051072a4 */ /* 0x000fe4000f8e0210 */
[----:B------:R-:W-:Y:S11]  /*4c20*/  UIMAD UR15, UR6, UR34, UR15 ;  /* 0x00000022060f72a4 */ /* 0x000ff6000f8e020f */
[----:B------:R-:W-:Y:S01]  /*4c30*/  @!UPT UIADD3 URZ, UPT, UPT, URZ, URZ, URZ ;  /* 0x000000fffffff290 */ /* 0x000fe2000fffe0ff */
.L_x_75:
[----:B------:R-:W2:Y:S01]  /*4c40*/  @!UP3 LDCU.128 UR8, c[0x0][0xc10] ;  /* 0x00018200ff08b7ac */ /* 0x000ea20008000c00 */
[C---:B------:R-:W-:Y:S02]  /*4c50*/  ISETP.NE.U32.AND P2, PT, R4.reuse, RZ, PT ;  /* 0x000000ff0400720c */ /* 0x040fe40003f45070 */
[----:B------:R-:W-:Y:S02]  /*4c60*/  ISETP.NE.U32.AND P1, PT, R4, RZ, PT ;  /* 0x000000ff0400720c */ /* 0x000fe40003f25070 */
[C---:B------:R-:W-:Y:S02]  /*4c70*/  ISETP.NE.AND.EX P2, PT, R5.reuse, RZ, PT, P2 ;  /* 0x000000ff0500720c */ /* 0x040fe40003f45320 */
[----:B------:R-:W-:Y:S01]  /*4c80*/  ISETP.NE.AND.EX P1, PT, R5, RZ, PT, P1 ;  /* 0x000000ff0500720c */ /* 0x000fe20003f25310 */
[----:B------:R-:W3:Y:S01]  /*4c90*/  @!UP3 LDCU UR5, c[0x0][0xc0c] ;  /* 0x00018180ff05b7ac */ /* 0x000ee20008000800 */
[----:B------:R-:W-:Y:S01]  /*4ca0*/  SHF.L.U32 R3, R14, 0x1f, RZ ;  /* 0x0000001f0e037819 */ /* 0x000fe200000006ff */
[----:B--2---:R-:W-:Y:S07]  /*4cb0*/  UIMAD.WIDE.U32 UR6, UR16, UR8, URZ ;  /* 0x00000008100672a5 */ /* 0x004fee000f8e00ff */
[----:B------:R-:W-:Y:S01]  /*4cc0*/  @!UP3 UMOV UR4, UR7 ;  /* 0x000000070004bc82 */ /* 0x000fe20008000000 */
[----:B---3--:R-:W-:Y:S02]  /*4cd0*/  @!UP3 UISETP.NE.AND UP0, UPT, UR5, 0x1, UPT ;  /* 0x000000010500b88c */ /* 0x008fe4000bf05270 */
[----:B------:R-:W-:Y:S02]  /*4ce0*/  @!UP3 USHF.R.U32.HI UR4, URZ, UR9, UR4 ;  /* 0x00000009ff04b299 */ /* 0x000fe40008011604 */
[----:B------:R-:W-:Y:S02]  /*4cf0*/  UIMAD.WIDE.U32 UR6, UR15, UR11, URZ ;  /* 0x0000000b0f0672a5 */ /* 0x000fe4000f8e00ff */
[----:B------:R-:W-:Y:S02]  /*4d00*/  @!UP3 USEL UR8, UR16, UR4, !UP0 ;  /* 0x000000041008b287 */ /* 0x000fe4000c000000 */
[----:B------:R-:W-:Y:S03]  /*4d10*/  @!UP3 UISETP.NE.AND UP0, UPT, UR10, 0x1, UPT ;  /* 0x000000010a00b88c */ /* 0x000fe6000bf05270 */
[----:B------:R-:W-:Y:S02]  /*4d20*/  @!UP3 UMOV UR6, UR7 ;  /* 0x000000070006bc82 */ /* 0x000fe40008000000 */
[----:B------:R-:W2:Y:S02]  /*4d30*/  @!UP3 LDCU UR4, c[0x0][0xc20] ;  /* 0x00018400ff04b7ac */ /* 0x000ea40008000800 */
[----:B--2---:R-:W-:Y:S04]  /*4d40*/  @!UP3 USHF.R.U32.HI UR6, URZ, UR4, UR6 ;  /* 0x00000004ff06b299 */ /* 0x004fe80008011606 */
[----:B------:R-:W-:Y:S04]  /*4d50*/  @!UP3 USEL UR6, UR15, UR6, !UP0 ;  /* 0x000000060f06b287 */ /* 0x000fe8000c000000 */
[----:B------:R-:W-:Y:S02]  /*4d60*/  @!UP3 UIADD3 UR4, UPT, UPT, -UR8, UR6, URZ ;  /* 0x000000060804b290 */ /* 0x000fe4000fffe1ff */
[----:B------:R-:W-:Y:S02]  /*4d70*/  @!UP3 UIADD3 UR6, UPT, UPT, UR8, -UR6, URZ ;  /* 0x800000060806b290 */ /* 0x000fe4000fffe0ff */
[----:B------:R-:W-:Y:S02]  /*4d80*/  @!UP3 UIMAD UR16, UR4, UR5, UR16 ;  /* 0x000000050410b2a4 */ /* 0x000fe4000f8e0210 */
[----:B------:R-:W-:Y:S01]  /*4d90*/  @!UP3 UIMAD UR15, UR6, UR10, UR15 ;  /* 0x0000000a060fb2a4 */ /* 0x000fe2000f8e020f */
[----:B------:R-:W-:Y:S11]  /*4da0*/  BRA.U UP1, `(.L_x_76) ;  /* 0x0000000101107547 */ /* 0x000ff6000b800000 */
[----:B------:R-:W-:Y:S04]  /*4db0*/  MOV R12, UR42 ;  /* 0x0000002a000c7c02 */ /* 0x000fe80008000f00 */
[----:B------:R-:W-:Y:S04]  /*4dc0*/  SHF.L.U32 R12, R12, 0x1f, RZ ;  /* 0x0000001f0c0c7819 */ /* 0x000fe800000006ff */
[----:B------:R-:W2:Y:S02]  /*4dd0*/  SYNCS.PHASECHK.TRANS64.TRYWAIT P3, [UR28+0x128], R12 ;  /* 0x0001280cff0075a7 */ /* 0x000ea4000806111c */
[----:B--2---:R-:W-:Y:S05]  /*4de0*/  @!P3 BRA `(.L_x_77) ;  /* 0x0000003400d4b947 */ /* 0x004fea0003800000 */
.L_x_76:
[----:B------:R-:W-:Y:S05]  /*4df0*/  @!P2 BRA `(.L_x_78) ;  /* 0x000000000030a947 */ /* 0x000fea0003800000 */
[----:B------:R-:W-:Y:S01]  /*4e00*/  UPLOP3.LUT UP4, UPT, UPT, UPT, UP5, 0x80, 0x8 ;  /* 0x000000000008789c */ /* 0x000fe20003f8f050 */
[----:B------:R-:W-:Y:S01]  /*4e10*/  HFMA2 R139, -RZ, RZ, 0, 5.9604644775390625e-08 ;  /* 0x00000001ff8b7431 */ /* 0x000fe200000001ff */
[----:B------:R-:W3:Y:S04]  /*4e20*/  LDCU.64 UR4, c[0x0][0x358] ;  /* 0x00006b00ff0477ac */ /* 0x000ee80008000a00 */
[----:B------:R-:W-:Y:S11]  /*4e30*/  PLOP3.LUT P2, PT, PT, PT, UP4, 0x80, 0x8 ;  /* 0x000000000008781c */ /* 0x000ff60003f4f048 */
[----:B------:R-:W-:Y:S02]  /*4e40*/  @!UPT UIADD3 URZ, UPT, UPT, URZ, URZ, URZ ;  /* 0x000000fffffff290 */ /* 0x000fe4000fffe0ff */
[----:B------:R-:W4:Y:S01]  /*4e50*/  @P2 LDC.64 R18, c[0x0][0x988] ;  /* 0x00026200ff122b82 */ /* 0x000f220000000a00 */
[----:B--2---:R-:W-:Y:S04]  /*4e60*/  @P2 IMAD R0, R16, R4, RZ ;  /* 0x0000000410002224 */ /* 0x004fe800078e02ff */
[----:B----4-:R-:W-:Y:S01]  /*4e70*/  @P2 IMAD.WIDE R18, R0, 0x4, R18 ;  /* 0x0000000400122825 */ /* 0x010fe200078e0212 */
[----:B------:R-:W-:Y:S04]  /*4e80*/  MOV R0, 0x1 ;  /* 0x0000000100007802 */ /* 0x000fe80000000f00 */
[----:B---3-5:R3:W5:Y:S01]  /*4e90*/  @P2 LDG.E R71, desc[UR4][R18.64] ;  /* 0x0000000412472981 */ /* 0x028762000c1e1900 */
[----:B------:R-:W-:Y:S01]  /*4ea0*/  @!P2 PRMT R139, R0, 0x7610, R139 ;  /* 0x00007610008ba816 */ /* 0x000fe2000000008b */
[----:B---3--:R-:W4:Y:S06]  /*4eb0*/  @!P2 LDC R71, c[0x0][0x980] ;  /* 0x00026000ff47ab82 */ /* 0x008f2c0000000800 */
.L_x_78:
[----:B----45:R-:W-:Y:S01]  /*4ec0*/  @!P1 FSETP.EQ.AND P2, PT, R71, RZ, PT ;  /* 0x000000ff4700920b */ /* 0x030fe20003f42000 */
[----:B------:R-:W-:Y:S01]  /*4ed0*/  @!UPT UIADD3 URZ, UPT, UPT, URZ, URZ, URZ ;  /* 0x000000fffffff290 */ /* 0x000fe2000fffe0ff */
[----:B------:R-:W-:Y:S11]  /*4ee0*/  @!P1 BRA `(.L_x_79) ;  /* 0x0000000000149947 */ /* 0x000ff60003800000 */
[----:B------:R-:W-:Y:S02]  /*4ef0*/  LOP3.LUT P1, RZ, R139, 0xff, RZ, 0xc0, !PT ;  /* 0x000000ff8bff7812 */ /* 0x000fe4000782c0ff */
[----:B------:R-:W-:Y:S04]  /*4f00*/  PLOP3.LUT P2, PT, PT, PT, UP4, 0x80, 0x8 ;  /* 0x000000000008781c */ /* 0x000fe80003f4f048 */
[----:B------:R-:W-:Y:S07]  /*4f10*/  PLOP3.LUT P2, PT, P2, PT, PT, 0x8, 0x80 ;  /* 0x000000000080781c */ /* 0x000fee000174e170 */
[----:B------:R-:W-:Y:S11]  /*4f20*/  @P1 FSETP.EQ.AND P2, PT, R71, RZ, PT ;  /* 0x000000ff4700120b */ /* 0x000ff60003f42000 */
[----:B------:R-:W-:Y:S02]  /*4f30*/  @!UPT UIADD3 URZ, UPT, UPT, URZ, URZ, URZ ;  /* 0x000000fffffff290 */ /* 0x000fe4000fffe0ff */
.L_x_79:
[----:B------:R-:W3:Y:S01]  /*4f40*/  SYNCS.PHASECHK.TRANS64.TRYWAIT P1, [UR28+0x118], R3 ;  /* 0x00011803ff0075a7 */ /* 0x000ee2000802111c */
[----:B------:R-:W-:Y:S02]  /*4f50*/  ELECT P3, URZ, PT ;  /* 0x0000000000ff782f */ /* 0x000fe40003860000 */
[----:B------:R-:W-:Y:S01]  /*4f60*/  @P0 SHF.R.U32.HI R16, RZ, 0x10, R9 ;  /* 0x00000010ff100819 */ /* 0x000fe20000011609 */
[----:B---3--:R-:W-:Y:S10]  /*4f70*/  @!P1 BRA `(.L_x_80) ;  /* 0x0000003400889947 */ /* 0x008ff40003800000 */
.L_x_154:
[----:B------:R-:W-:Y:S02]  /*4f80*/  PLOP3.LUT P2, PT, P2, P3, PT, 0xf2, 0x2f ;  /* 0x00000000002f781c */ /* 0x000fe40001747e72 */
[----:B------:R-:W-:Y:S02]  /*4f90*/  LOP3.LUT R14, R14, 0x1, RZ, 0x3c, !PT ;  /* 0x000000010e0e7812 */ /* 0x000fe400078e3cff */
[----:B------:R-:W-:Y:S09]  /*4fa0*/  LOP3.LUT R13, R13, 0x1, RZ, 0x3c, !PT ;  /* 0x000000010d0d7812 */ /* 0x000ff200078e3cff */
[----:B------:R-:W-:Y:S01]  /*4fb0*/  VOTEU.ALL UP0, P2 ;  /* 0x0000000000ff7886 */ /* 0x000fe20001000000 */
[----:B--2---:R-:W-:Y:S01]  /*4fc0*/  @!P2 IADD3 R3, P0, PT, R6, 0x680, RZ ;  /* 0x000006800603a810 */ /* 0x004fe20007f1e0ff */
[----:B------:R-:W-:Y:S03]  /*4fd0*/  @!P2 IMAD.MOV.U32 R0, RZ, 0x20, RZ ;  /* 0x00000020ff00a824 */ /* 0x000fe600078e00ff */
[----:B------:R-:W2:Y:S01]  /*4fe0*/  @!UP0 LDCU.128 UR24, c[0x0][0xa80] ;  /* 0x00015000ff1887ac */ /* 0x000ea20008000c00 */
[----:B------:R-:W-:Y:S01]  /*4ff0*/  @!P2 IMAD.MOV.U32 R0, RZ, 0x400, R0 ;  /* 0x00000400ff00a824 */ /* 0x000fe200078e0000 */
[----:B------:R-:W3:Y:S01]  /*5000*/  @!UP0 LDCU.128 UR20, c[0x0][0xa90] ;  /* 0x00015200ff1487ac */ /* 0x000ee20008000c00 */
[----:B------:R-:W4:Y:S01]  /*5010*/  @!UP0 LDCU UR6, c[0x0][0xaa0] ;  /* 0x00015400ff0687ac */ /* 0x000f220008000800 */
[----:B------:R-:W-:Y:S02]  /*5020*/  @!UP0 USHF.L.U32 UR11, UR44, 0x7, URZ ;  /* 0x000000072c0b8899 */ /* 0x000fe400080006ff */
[----:B--2---:R-:W-:Y:S02]  /*5030*/  @!UP0 UISETP.NE.AND UP1, UPT, UR24, 0x1, UPT ;  /* 0x000000011800888c */ /* 0x004fe4000bf25270 */
[----:B------:R-:W-:Y:S02]  /*5040*/  UIMAD.WIDE.U32 UR4, UR11, UR25, URZ ;  /* 0x000000190b0472a5 */ /* 0x000fe4000f8e00ff */
[----:B------:R-:W-:Y:S02]  /*5050*/  @!UP0 USHF.L.U32 UR10, UR45, 0x6, URZ ;  /* 0x000000062d0a8899 */ /* 0x000fe400080006ff */
[----:B------:R-:W-:Y:S02]  /*5060*/  @!UP0 UIADD3 UR8, UPT, UPT, UR28, 0x200, URZ ;  /* 0x000002001c088890 */ /* 0x000fe4000fffe0ff */
[----:B------:R-:W-:Y:S02]  /*5070*/  @!UP0 UIADD3 UR9, UPT, UPT, UR28, 0x110, URZ ;  /* 0x000001101c098890 */ /* 0x000fe4000fffe0ff */
[----:B------:R-:W-:Y:S02]  /*5080*/  UIADD3 UR45, UPT, UPT, UR15, UR36, URZ ;  /* 0x000000240f2d7290 */ /* 0x000fe4000fffe0ff */
[----:B------:R-:W-:Y:S01]  /*5090*/  UIADD3 UR44, UPT, UPT, UR16, UR31, URZ ;  /* 0x0000001f102c7290 */ /* 0x000fe2000fffe0ff */
[----:B------:R-:W-:Y:S02]  /*50a0*/  @!UP0 UMOV UR4, UR5 ;  /* 0x0000000500048c82 */ /* 0x000fe40008000000 */
[----:B------:R-:W-:Y:S04]  /*50b0*/  @!UP0 USHF.R.U32.HI UR4, URZ, UR26, UR4 ;  /* 0x0000001aff048299 */ /* 0x000fe80008011604 */
[----:B------:R-:W-:Y:S02]  /*50c0*/  @!UP0 USEL UR12, UR11, UR4, !UP1 ;  /* 0x000000040b0c8287 */ /* 0x000fe4000c800000 */
[----:B------:R-:W-:Y:S02]  /*50d0*/  @!UP0 UISETP.NE.AND UP1, UPT, UR27, 0x1, UPT ;  /* 0x000000011b00888c */ /* 0x000fe4000bf25270 */
[----:B---3--:R-:W-:Y:S07]  /*50e0*/  UIMAD.WIDE.U32 UR4, UR12, UR20, URZ ;  /* 0x000000140c0472a5 */ /* 0x008fee000f8e00ff */
[----:B------:R-:W-:Y:S02]  /*50f0*/  @!UP0 UMOV UR4, UR5 ;  /* 0x0000000500048c82 */ /* 0x000fe40008000000 */
[----:B------:R-:W-:Y:S04]  /*5100*/  @!UP0 USHF.R.U32.HI UR4, URZ, UR21, UR4 ;  /* 0x00000015ff048299 */ /* 0x000fe80008011604 */
[----:B------:R-:W-:Y:S02]  /*5110*/  @!UP0 USEL UR13, UR12, UR4, !UP1 ;  /* 0x000000040c0d8287 */ /* 0x000fe4000c800000 */
[----:B------:R-:W-:Y:S02]  /*5120*/  @!UP0 UISETP.NE.AND UP1, UPT, UR22, 0x1, UPT ;  /* 0x000000011600888c */ /* 0x000fe4000bf25270 */
[----:B------:R-:W-:Y:S07]  /*5130*/  UIMAD.WIDE.U32 UR4, UR13, UR23, URZ ;  /* 0x000000170d0472a5 */ /* 0x000fee000f8e00ff */
[----:B------:R-:W-:Y:S02]  /*5140*/  @!UP0 UMOV UR4, UR5 ;  /* 0x0000000500048c82 */ /* 0x000fe40008000000 */
[----:B----4-:R-:W-:Y:S01]  /*5150*/  @!UP0 USHF.R.U32.HI UR4, URZ, UR6, UR4 ;  /* 0x00000006ff048299 */ /* 0x010fe20008011604 */
[----:B------:R-:W-:Y:S01]  /*5160*/  @!P2 R2UR UR6, R0 ;  /* 0x000000000006a2ca */ /* 0x000fe200000e0000 */
[----:B------:R-:W-:Y:S02]  /*5170*/  @!P2 IMAD.X R0, RZ, RZ, R7, P0 ;  /* 0x000000ffff00a224 */ /* 0x000fe400000e0607 */
[----:B------:R-:W-:Y:S02]  /*5180*/  @!UP0 USEL UR14, UR13, UR4, !UP1 ;  /* 0x000000040d0e8287 */ /* 0x000fe4000c800000 */
[----:B------:R-:W-:Y:S02]  /*5190*/  @!UP0 UIADD3 UR4, UPT, UPT, -UR12, URZ, URZ ;  /* 0x000000ff0c048290 */ /* 0x000fe4000fffe1ff */
[----:B------:R-:W-:Y:S02]  /*51a0*/  @!UP0 UIADD3 UR5, UPT, UPT, -UR14, URZ, URZ ;  /* 0x000000ff0e058290 */ /* 0x000fe4000fffe1ff */
[----:B------:R-:W-:Y:S02]  /*51b0*/  @!UP0 UIMAD UR11, UR24, UR4, UR11 ;  /* 0x00000004180b82a4 */ /* 0x000fe4000f8e020b */
[----:B------:R-:W-:Y:S02]  /*51c0*/  @!UP0 UIADD3 UR4, UPT, UPT, -UR13, URZ, URZ ;  /* 0x000000ff0d048290 */ /* 0x000fe4000fffe1ff */
[----:B------:R-:W-:Y:S01]  /*51d0*/  @!UP0 UIMAD UR13, UR22, UR5, UR13 ;  /* 0x00000005160d82a4 */ /* 0x000fe2000f8e020d */
[----:B------:R-:W-:Y:S01]  /*51e0*/  @!P2 R2UR UR5, R3 ;  /* 0x000000000305a2ca */ /* 0x000fe200000e0000 */
[----:B------:R-:W-:Y:S02]  /*51f0*/  @!UP0 UIMAD UR12, UR27, UR4, UR12 ;  /* 0x000000041b0c82a4 */ /* 0x000fe4000f8e020c */
[----:B------:R-:W-:Y:S01]  /*5200*/  @!UP0 UPRMT UR6, UR6, 0x5410, URZ ;  /* 0x0000541006068896 */ /* 0x000fe200080000ff */
[----:B------:R-:W-:Y:S01]  /*5210*/  @!P2 R2UR UR4, R0 ;  /* 0x000000000004a2ca */ /* 0x000fe200000e0000 */
[----:B------:R-:W-:Y:S01]  /*5220*/  VOTEU.ALL UP0, P2 ;  /* 0x0000000000ff7886 */ /* 0x000fe20001000000 */
[----:B------:R-:W-:Y:S07]  /*5230*/  UPLOP3.LUT UP1, UPT, UPT, UPT, UPT, 0x80, 0x8 ;  /* 0x000000000008789c */ /* 0x000fee0003f2f070 */
[----:B------:R-:W-:Y:S04]  /*5240*/  IMAD.U32 R8, RZ, RZ, UR5 ;  /* 0x00000005ff087e24 */ /* 0x000fe8000f8e00ff */
[----:B------:R-:W-:Y:S01]  /*5250*/  IMAD.U32 R9, RZ, RZ, UR4 ;  /* 0x00000004ff097e24 */ /* 0x000fe2000f8e00ff */
[----:B------:R-:W-:Y:S04]  /*5260*/  @!P2 R2UR UR4, R8 ;  /* 0x000000000804a2ca */ /* 0x000fe800000e0000 */
[----:B------:R-:W-:Y:S11]  /*5270*/  @!P2 R2UR UR5, R9 ;  /* 0x000000000905a2ca */ /* 0x000ff600000e0000 */
[----:B------:R-:W-:Y:S02]  /*5280*/  @!UPT UIADD3 URZ, UPT, UPT, URZ, URZ, URZ ;  /* 0x000000fffffff290 */ /* 0x000fe4000fffe0ff */
[----:B------:R2:W-:Y:S01]  /*5290*/  @!UP0 UTMALDG.5D.IM2COL [UR8], [UR4], UR6 ;  /* 0x00000008040083b4 */ /* 0x0005e20008060006 */
[----:B------:R2:W-:Y:S01]  /*52a0*/  @!P2 SYNCS.ARRIVE.TRANS64.RED.A0TR RZ, [UR28+0x110], R2 ;  /* 0x00011002ffffa9a7 */ /* 0x0005e2000830041c */
[----:B------:R-:W-:Y:S01]  /*52b0*/  SYNCS.ARRIVE.TRANS64.RED.A1T0 RZ, [UR38], RZ ;  /* 0x000000ffffff79a7 */ /* 0x000fe20008100426 */
[----:B------:R-:W-:Y:S05]  /*52c0*/  BRA.U UP2, `(.L_x_81) ;  /* 0xfffffff502487547 */ /* 0x000fea000b83ffff */
[----:B------:R-:W-:Y:S07]  /*52d0*/  MOV R0, UR28 ;  /* 0x0000001c00007c02 */ /* 0x000fee0008000f00 */
.L_x_82:
[----:B--2---:R-:W-:-:S04]  /*52e0*/  SHF.L.U32 R2, R14, 0x1f, RZ ;  /* 0x0000001f0e027819 */ /* 0x004fc800000006ff */
[----:B------:R2:W3:Y:S03]  /*52f0*/  SYNCS.PHASECHK.TRANS64.TRYWAIT P0, [R0+URZ+0x118], R2 ;  /* 0x00011802000075a7 */ /* 0x0004e600080011ff */
[----:B---3--:R-:W-:Y:S05]  /*5300*/  @!P0 NANOSLEEP.SYNCS 0x989680 ;  /* 0x009896800000895d */ /* 0x008fea0003900000 */
[----:B------:R-:W3:Y:S02]  /*5310*/  @!P0 SYNCS.PHASECHK.TRANS64 P0, [R0+URZ+0x118], R2 ;  /* 0x00011802000085a7 */ /* 0x000ee400080010ff */
[----:B-1-3--:R-:W-:Y:S05]  /*5320*/  @P0 EXIT ;  /* 0x000000000000094d */ /* 0x00afea0003800000 */
[----:B------:R-:W-:Y:S05]  /*5330*/  BRA `(.L_x_82) ;  /* 0xfffffffc00e87947 */ /* 0x000fea000383ffff */
.L_x_73:
[----:B------:R-:W-:-:S06]  /*5340*/  UISETP.GE.AND UP0, UPT, UR15, 0x4, UPT ;  /* 0x000000040f00788c */ /* 0x000fcc000bf06270 */
[----:B------:R-:W-:-:S13]  /*5350*/  PLOP3.LUT P0, PT, PT, PT, UP0, 0x80, 0x8 ;  /* 0x000000000008781c */ /* 0x000fda0003f0f008 */
[----:B-1----:R-:W-:Y:S05]  /*5360*/  @!P0 EXIT ;  /* 0x000000000000894d */ /* 0x002fea0003800000 */
[----:B------:R-:W1:Y:S08]  /*5370*/  S2UR UR4, SR_CgaCtaId ;  /* 0x00000000000479c3 */ /* 0x000e700000008800 */
[----:B------:R-:W-:Y:S01]  /*5380*/  BAR.SYNC.DEFER_BLOCKING 0x6, 0xa0 ;  /* 0x0182800000007b1d */ /* 0x000fe20000010000 */
[C---:B------:R-:W-:Y:S01]  /*5390*/  IMAD.SHL.U32 R4, R133.reuse, 0x40, RZ ;  /* 0x0000004085047824 */ /* 0x040fe200078e00ff */
[C---:B------:R-:W-:Y:S01]  /*53a0*/  SHF.L.U32 R69, R133.reuse, 0x10, RZ ;  /* 0x0000001085457819 */ /* 0x040fe200000006ff */
[C---:B------:R-:W-:Y:S01]  /*53b0*/  IMAD.SHL.U32 R138, R133.reuse, 0x8, RZ ;  /* 0x00000008858a7824 */ /* 0x040fe200078e00ff */
[----:B------:R-:W-:Y:S01]  /*53c0*/  CS2R R134, SRZ ;  /* 0x0000000000867805 */ /* 0x000fe2000001ff00 */
[----:B------:R-:W-:Y:S01]  /*53d0*/  IMAD.SHL.U32 R145, R133, 0x10, RZ ;  /* 0x0000001085917824 */ /* 0x000fe200078e00ff */
[----:B------:R-:W-:Y:S01]  /*53e0*/  UMOV UR43, 0x400 ;  /* 0x00000400002b7882 */ /* 0x000fe20000000000 */
[----:B------:R-:W-:Y:S01]  /*53f0*/  LOP3.LUT R5, R4, 0x180, RZ, 0xc0, !PT ;  /* 0x0000018004057812 */ /* 0x000fe200078ec0ff */
[----:B------:R-:W-:Y:S01]  /*5400*/  IMAD.MOV.U32 R68, RZ, RZ, RZ ;  /* 0x000000ffff447224 */ /* 0x000fe200078e00ff */
[----:B------:R-:W-:Y:S01]  /*5410*/  LOP3.LUT R69, R69, 0x600000, RZ, 0xc0, !PT ;  /* 0x0060000045457812 */ /* 0x000fe200078ec0ff */
[----:B------:R-:W-:Y:S01]  /*5420*/  IMAD.MOV.U32 R136, RZ, RZ, RZ ;  /* 0x000000ffff887224 */ /* 0x000fe200078e00ff */
[----:B------:R-:W-:Y:S01]  /*5430*/  LOP3.LUT R138, R5, 0x30, R138, 0xf8, !PT ;  /* 0x00000030058a7812 */ /* 0x000fe200078ef88a */
[----:B------:R-:W2:Y:S01]  /*5440*/  LDCU UR54, c[0x0][0x370] ;  /* 0x00006e00ff3677ac */ /* 0x000ea20008000800 */
[----:B------:R-:W-:-:S02]  /*5450*/  LOP3.LUT R137, R145, 0x20, RZ, 0xc0, !PT ;  /* 0x0000002091897812 */ /* 0x000fc400078ec0ff */
[----:B------:R-:W-:Y:S01]  /*5460*/  LOP3.LUT R138, R138, 0x1e40, R4, 0xf8, !PT ;  /* 0x00001e408a8a7812 */ /* 0x000fe200078ef804 */
[----:B------:R-:W3:Y:S01]  /*5470*/  LDCU UR42, c[0x0][0xc0c] ;  /* 0x00018180ff2a77ac */ /* 0x000ee20008000800 */
[----:B------:R-:W-:Y:S01]  /*5480*/  LOP3.LUT R145, R145, 0x40, RZ, 0xc0, !PT ;  /* 0x0000004091917812 */ /* 0x000fe200078ec0ff */
[----:B------:R-:W4:Y:S01]  /*5490*/  LDCU UR38, c[0x0][0xc30] ;  /* 0x00018600ff2677ac */ /* 0x000f220008000800 */
[----:B-1----:R-:W-:Y:S01]  /*54a0*/  ULEA UR43, UR4, UR43, 0x18 ;  /* 0x0000002b042b7291 */ /* 0x002fe2000f8ec0ff */
[----:B------:R-:W1:Y:S05]  /*54b0*/  LDCU.64 UR4, c[0x0][0x9a8] ;  /* 0x00013500ff0477ac */ /* 0x000e6a0008000a00 */
[----:B------:R-:W-:Y:S01]  /*54c0*/  VIADD R146, R138, UR43 ;  /* 0x0000002b8a927c36 */ /* 0x000fe20008000000 */
[----:B------:R-:W2:Y:S02]  /*54d0*/  LDCU.64 UR52, c[0x0][0x988] ;  /* 0x00013100ff3477ac */ /* 0x000ea40008000a00 */
[----:B------:R-:W3:Y:S02]  /*54e0*/  LDS R2, [UR43+0x180] ;  /* 0x0001802bff027984 */ /* 0x000ee40008000800 */
[--C-:B------:R-:W-:Y:S01]  /*54f0*/  IADD3 R137, PT, PT, -R137, 0x200, R146.reuse ;  /* 0x0000020089897810 */ /* 0x100fe20007ffe192 */
[----:B------:R-:W2:Y:S01]  /*5500*/  LDCU.64 UR40, c[0x0][0xc28] ;  /* 0x00018500ff2877ac */ /* 0x000ea20008000a00 */
[----:B------:R-:W-:-:S03]  /*5510*/  IADD3 R146, PT, PT, -R145, 0x200, R146 ;  /* 0x0000020091927810 */ /* 0x000fc60007ffe192 */
[----:B------:R-:W-:Y:S01]  /*5520*/  IMAD.IADD R145, R137, 0x1, -R145 ;  /* 0x0000000189917824 */ /* 0x000fe200078e0a91 */
[----:B------:R-:W2:Y:S01]  /*5530*/  LDCU.64 UR56, c[0x0][0x990] ;  /* 0x00013200ff3877ac */ /* 0x000ea20008000a00 */
[----:B-1----:R-:W-:Y:S01]  /*5540*/  IMAD.U32 R142, RZ, RZ, UR4 ;  /* 0x00000004ff8e7e24 */ /* 0x002fe2000f8e00ff */
[----:B------:R-:W-:Y:S01]  /*5550*/  UIADD3 UR4, UPT, UPT, UR43, 0x2200, URZ ;  /* 0x000022002b047890 */ /* 0x000fe2000fffe0ff */
[----:B------:R-:W-:Y:S01]  /*5560*/  IMAD.U32 R141, RZ, RZ, UR5 ;  /* 0x00000005ff8d7e24 */ /* 0x000fe2000f8e00ff */
[----:B------:R-:W1:Y:S04]  /*5570*/  LDCU.64 UR58, c[0x0][0x9b0] ;  /* 0x00013600ff3a77ac */ /* 0x000e680008000a00 */
[----:B------:R-:W-:Y:S01]  /*5580*/  MOV R147, UR4 ;  /* 0x0000000400937c02 */ /* 0x000fe20008000f00 */
[----:B------:R-:W1:Y:S01]  /*5590*/  LDCU.128 UR48, c[0x0][0xc10] ;  /* 0x00018200ff3077ac */ /* 0x000e620008000c00 */
[----:B------:R-:W1:Y:S01]  /*55a0*/  LDCU.128 UR60, c[0x0][0xb80] ;  /* 0x00017000ff3c77ac */ /* 0x000e620008000c00 */
[----:B------:R-:W1:Y:S01]  /*55b0*/  LDCU UR47, c[0x0][0x374] ;  /* 0x00006e80ff2f77ac */ /* 0x000e620008000800 */
[----:B------:R-:W-:Y:S01]  /*55c0*/  UIADD3 UR55, UPT, UPT, UR43, 0x200, URZ ;  /* 0x000002002b377890 */ /* 0x000fe2000fffe0ff */
[C---:B---3--:R-:W-:Y:S01]  /*55d0*/  VIADD R3, R2.reuse, 0x40 ;  /* 0x0000004002037836 */ /* 0x048fe20000000000 */
[----:B------:R-:W-:-:S04]  /*55e0*/  LOP3.LUT R2, R2, 0xffff, RZ, 0xc0, !PT ;  /* 0x0000ffff02027812 */ /* 0x000fc800078ec0ff */
[----:B------:R-:W-:-:S05]  /*55f0*/  LOP3.LUT R3, R3, 0xffff, RZ, 0xc0, !PT ;  /* 0x0000ffff03037812 */ /* 0x000fca00078ec0ff */
[----:B-12-4-:R3:W-:Y:S02]  /*5600*/  STL.64 [R1], R2 ;  /* 0x0000000201007387 */ /* 0x0167e40000100a00 */
.L_x_100:
[----:B---3--:R-:W-:Y:S04]  /*5610*/  SHF.L.U32 R2, R135, 0x1f, RZ ;  /* 0x0000001f87027819 */ /* 0x008fe800000006ff */
[----:B-1----:R-:W1:Y:S02]  /*5620*/  SYNCS.PHASECHK.TRANS64.TRYWAIT P0, [UR43+0x130], R2 ;  /* 0x00013002ff0075a7 */ /* 0x002e64000800112b */
[----:B-12---:R-:W-:Y:S05]  /*5630*/  @!P0 BRA `(.L_x_83) ;  /* 0x0000002c00f08947 */ /* 0x006fea0003800000 */
.L_x_156:
[----:B------:R-:W2:Y:S01]  /*5640*/  LDS.128 R4, [UR43+0x170] ;  /* 0x0001702bff047984 */ /* 0x000ea20008000c00 */
[----:B------:R-:W-:Y:S01]  /*5650*/  UIADD3 UR4, UPT, UPT, UR43, 0x138, URZ ;  /* 0x000001382b047890 */ /* 0x000fe2000fffe0ff */
[----:B-1----:R-:W-:Y:S01]  /*5660*/  IMAD R2, R68, 0x4, R1 ;  /* 0x0000000444027824 */ /* 0x002fe200078e0201 */
[----:B------:R-:W-:Y:S01]  /*5670*/  UISETP.GE.AND UP0, UPT, UR39, 0x1, UPT ;  /* 0x000000012700788c */ /* 0x000fe2000bf06270 */
[----:B------:R-:W-:Y:S01]  /*5680*/  @!PT LDS RZ, [RZ] ;  /* 0x00000000fffff984 */ /* 0x000fe20000000800 */
[----:B------:R-:W-:Y:S01]  /*5690*/  @!PT LDS RZ, [RZ] ;  /* 0x00000000fffff984 */ /* 0x000fe20000000800 */
[----:B------:R-:W-:Y:S01]  /*56a0*/  @!PT LDS RZ, [RZ] ;  /* 0x00000000fffff984 */ /* 0x000fe20000000800 */
[----:B------:R-:W-:Y:S01]  /*56b0*/  @!PT LDS RZ, [RZ] ;  /* 0x00000000fffff984 */ /* 0x000fe20000000800 */
[----:B------:R1:W-:Y:S06]  /*56c0*/  MEMBAR.ALL.CTA ;  /* 0x0000000000007992 */ /* 0x0003ec0000008000 */
[----:B-1----:R-:W1:Y:S01]  /*56d0*/  FENCE.VIEW.ASYNC.S ;  /* 0x00000000000073c6 */ /* 0x002e620000000000 */
[----:B------:R-:W-:Y:S09]  /*56e0*/  UPRMT UR4, URZ, 0x654, UR4 ;  /* 0x00000654ff047896 */ /* 0x000ff20008000004 */
[----:B-1----:R-:W-:Y:S01]  /*56f0*/  SYNCS.ARRIVE.TRANS64.RED.A1T0 RZ, [UR4], RZ ;  /* 0x000000ffffff79a7 */ /* 0x002fe20008100404 */
[----:B------:R-:W5:Y:S01]  /*5700*/  LDL R2, [R2] ;  /* 0x0000000002027983 */ /* 0x000f620000100800 */
[----:B--2---:R-:W-:Y:S11]  /*5710*/  LOP3.LUT P0, RZ, R6, 0x1, RZ, 0xc0, !PT ;  /* 0x0000000106ff7812 */ /* 0x004ff6000780c0ff */
[----:B------:R-:W-:Y:S02]  /*5720*/  @!UPT UIADD3 URZ, UPT, UPT, URZ, URZ, URZ ;  /* 0x000000fffffff290 */ /* 0x000fe4000fffe0ff */
[----:B------:R-:W-:Y:S01]  /*5730*/  VOTEU.ANY UP1, P0 ;  /* 0x0000000000ff7886 */ /* 0x000fe20000020100 */
[----:B------:R-:W-:Y:S01]  /*5740*/  PLOP3.LUT P0, PT, PT, PT, UP1, 0x80, 0x8 ;  /* 0x000000000008781c */ /* 0x000fe20003f0f018 */
[----:B------:R-:W-:Y:S11]  /*5750*/  UP2UR UR46, UPR, URZ, 0x2 ;  /* 0x00000002ff2e7883 */ /* 0x000ff60008000000 */
[----:B------:R-:W-:Y:S01]  /*5760*/  @!UPT UIADD3 URZ, UPT, UPT, URZ, URZ, URZ ;  /* 0x000000fffffff290 */ /* 0x000fe2000fffe0ff */
[----:B------:R-:W-:Y:S02]  /*5770*/  @P0 MOV R3, R4 ;  /* 0x0000000400030202 */ /* 0x000fe40000000f00 */
[----:B------:R-:W-:Y:S02]  /*5780*/  @P0 LOP3.LUT R0, R5, 0xffff, RZ, 0xc0, !PT ;  /* 0x0000ffff05000812 */ /* 0x000fe400078ec0ff */
[----:B------:R-:W-:Y:S02]  /*5790*/  @P0 R2UR UR5, R3 ;  /* 0x00000000030502ca */ /* 0x000fe400000e0000 */
[----:B------:R-:W-:Y:S11]  /*57a0*/  @P0 R2UR UR4, R0 ;  /* 0x00000000000402ca */ /* 0x000ff600000e0000 */
[----:B------:R-:W-:Y:S02]  /*57b0*/  @UP1 UMOV UR37, UR5 ;  /* 0x0000000500251c82 */ /* 0x000fe40008000000 */
[----:B------:R-:W-:Y:S01]  /*57c0*/  @UP1 UMOV UR36, UR4 ;  /* 0x0000000400241c82 */ /* 0x000fe20008000000 */
[----:B------:R-:W-:Y:S05]  /*57d0*/  BRA.U !UP0, `(.L_x_84) ;  /* 0x0000000108cc7547 */ /* 0x000fea000b800000 */
[----:B------:R-:W1:Y:S01]  /*57e0*/  LDCU UR9, c[0x0][0xc20] ;  /* 0x00018400ff0977ac */ /* 0x000e620008000800 */
[----:B------:R-:W-:Y:S02]  /*57f0*/  UIMAD.WIDE.U32 UR4, UR47, UR51, URZ ;  /* 0x000000332f0472a5 */ /* 0x000fe4000f8e00ff */
[----:B------:R-:W-:Y:S02]  /*5800*/  UIMAD.WIDE.U32 UR6, UR54, UR48, URZ ;  /* 0x00000030360672a5 */ /* 0x000fe4000f8e00ff */
[----:B------:R-:W-:Y:S02]  /*5810*/  UIMAD.WIDE.U32 UR10, UR36, UR51, URZ ;  /* 0x00000033240a72a5 */ /* 0x000fe4000f8e00ff */
[----:B------:R-:W-:Y:S02]  /*5820*/  UISETP.NE.AND UP0, UPT, UR50, 0x1, UPT ;  /* 0x000000013200788c */ /* 0x000fe4000bf05270 */
[----:B------:R-:W-:Y:S02]  /*5830*/  UISETP.NE.AND UP1, UPT, UR42, 0x1, UPT ;  /* 0x000000012a00788c */ /* 0x000fe4000bf25270 */
[----:B------:R-:W-:Y:S02]  /*5840*/  UISETP.NE.AND UP2, UPT, UR39, 0x1, UPT ;  /* 0x000000012700788c */ /* 0x000fe4000bf45270 */
[----:B------:R-:W-:Y:S01]  /*5850*/  UIMAD.WIDE.U32 UR12, UR37, UR48, URZ ;  /* 0x00000030250c72a5 */ /* 0x000fe2000f8e00ff */
[----:B------:R-:W-:Y:S01]  /*5860*/  UMOV UR4, UR5 ;  /* 0x0000000500047c82 */ /* 0x000fe20008000000 */
[----:B------:R-:W-:Y:S01]  /*5870*/  UMOV UR6, UR11 ;  /* 0x0000000b00067c82 */ /* 0x000fe20008000000 */
[----:B-1----:R-:W-:Y:S03]  /*5880*/  USHF.R.U32.HI UR8, URZ, UR9, UR4 ;  /* 0x00000009ff087299 */ /* 0x002fe60008011604 */
[----:B------:R-:W-:Y:S02]  /*5890*/  UMOV UR4, UR7 ;  /* 0x0000000700047c82 */ /* 0x000fe40008000000 */
[----:B------:R-:W-:Y:S02]  /*58a0*/  USHF.R.U32.HI UR5, URZ, UR49, UR4 ;  /* 0x00000031ff057299 */ /* 0x000fe40008011604 */
[----:B------:R-:W-:Y:S02]  /*58b0*/  USEL UR4, UR47, UR8, !UP0 ;  /* 0x000000082f047287 */ /* 0x000fe4000c000000 */
[----:B------:R-:W-:Y:S02]  /*58c0*/  USHF.R.U32.HI UR8, URZ, UR9, UR6 ;  /* 0x00000009ff087299 */ /* 0x000fe40008011606 */
[----:B------:R-:W-:Y:S02]  /*58d0*/  UIMAD.WIDE.U32 UR6, UR4, UR40, URZ ;  /* 0x00000028040672a5 */ /* 0x000fe4000f8e00ff */
[----:B------:R-:W-:Y:S02]  /*58e0*/  USEL UR9, UR54, UR5, !UP1 ;  /* 0x0000000536097287 */ /* 0x000fe4000c800000 */
[----:B------:R-:W-:Y:S02]  /*58f0*/  USEL UR8, UR36, UR8, !UP0 ;  /* 0x0000000824087287 */ /* 0x000fe4000c000000 */
[----:B------:R-:W-:Y:S01]  /*5900*/  UIMAD.WIDE.U32 UR10, UR9, UR40, URZ ;  /* 0x00000028090a72a5 */ /* 0x000fe2000f8e00ff */
[----:B------:R-:W-:Y:S01]  /*5910*/  UMOV UR6, UR7 ;  /* 0x0000000700067c82 */ /* 0x000fe20008000000 */
[----:B------:R-:W-:Y:S01]  /*5920*/  UMOV UR5, UR13 ;  /* 0x0000000d00057c82 */ /* 0x000fe20008000000 */
[----:B------:R-:W-:Y:S02]  /*5930*/  @UP2 USHF.R.U32.HI UR4, URZ, UR41, UR6 ;  /* 0x00000029ff042299 */ /* 0x000fe40008011606 */
[----:B------:R-:W-:Y:S02]  /*5940*/  USHF.R.U32.HI UR5, URZ, UR49, UR5 ;  /* 0x00000031ff057299 */ /* 0x000fe40008011605 */
[----:B------:R-:W-:Y:S02]  /*5950*/  UIMAD UR4, UR39, UR4, URZ ;  /* 0x00000004270472a4 */ /* 0x000fe4000f8e02ff */
[----:B------:R-:W-:Y:S02]  /*5960*/  USEL UR5, UR37, UR5, !UP1 ;  /* 0x0000000525057287 */ /* 0x000fe4000c800000 */
[----:B------:R-:W-:Y:S01]  /*5970*/  UISETP.GE.AND UP0, UPT, UR8, UR4, UPT ;  /* 0x000000040800728c */ /* 0x000fe2000bf06270 */
[----:B------:R-:W-:Y:S01]  /*5980*/  UMOV UR6, UR11 ;  /* 0x0000000b00067c82 */ /* 0x000fe20008000000 */
[----:B------:R-:W-:Y:S02]  /*5990*/  UIMAD.WIDE.U32 UR10, UR8, UR40, URZ ;  /* 0x00000028080a72a5 */ /* 0x000fe4000f8e00ff */
[----:B------:R-:W-:Y:S04]  /*59a0*/  @UP2 USHF.R.U32.HI UR9, URZ, UR41, UR6 ;  /* 0x00000029ff092299 */ /* 0x000fe80008011606 */
[----:B------:R-:W-:Y:S01]  /*59b0*/  UIMAD UR6, UR39, UR9, URZ ;  /* 0x00000009270672a4 */ /* 0x000fe2000f8e02ff */
[----:B------:R-:W-:Y:S03]  /*59c0*/  UMOV UR4, UR11 ;  /* 0x0000000b00047c82 */ /* 0x000fe60008000000 */
[----:B------:R-:W-:Y:S02]  /*59d0*/  UISETP.GE.OR UP0, UPT, UR5, UR6, UP0 ;  /* 0x000000060500728c */ /* 0x000fe40008706670 */
[----:B------:R-:W-:Y:S02]  /*59e0*/  USHF.R.U32.HI UR4, URZ, UR41, UR4 ;  /* 0x00000029ff047299 */ /* 0x000fe40008011604 */
[----:B------:R-:W-:Y:S02]  /*59f0*/  UIMAD.WIDE.U32 UR6, UR5, UR40, URZ ;  /* 0x00000028050672a5 */ /* 0x000fe4000f8e00ff */
[----:B------:R-:W-:Y:S02]  /*5a00*/  USEL UR11, UR8, UR4, !UP2 ;  /* 0x00000004080b7287 */ /* 0x000fe4000d000000 */
[----:B------:R-:W-:Y:S02]  /*5a10*/  UIADD3 UR6, UPT, UPT, -UR5, URZ, URZ ;  /* 0x000000ff05067290 */ /* 0x000fe4000fffe1ff */
[----:B------:R-:W-:Y:S02]  /*5a20*/  UIADD3 UR10, UPT, UPT, -UR11, URZ, URZ ;  /* 0x000000ff0b0a7290 */ /* 0x000fe4000fffe1ff */
[----:B------:R-:W-:Y:S02]  /*5a30*/  UIMAD UR6, UR42, UR6, UR37 ;  /* 0x000000062a0672a4 */ /* 0x000fe4000f8e0225 */
[----:B------:R-:W-:Y:S01]  /*5a40*/  UIMAD UR10, UR39, UR10, UR8 ;  /* 0x0000000a270a72a4 */ /* 0x000fe2000f8e0208 */
[----:B------:R-:W-:Y:S01]  /*5a50*/  @!UP0 UMOV UR4, UR7 ;  /* 0x0000000700048c82 */ /* 0x000fe20008000000 */
[----:B------:R-:W-:Y:S02]  /*5a60*/  UIADD3 UR7, UPT, UPT, -UR8, URZ, URZ ;  /* 0x000000ff08077290 */ /* 0x000fe4000fffe1ff */
[----:B------:R-:W-:Y:S04]  /*5a70*/  @!UP0 USHF.R.U32.HI UR4, URZ, UR41, UR4 ;  /* 0x00000029ff048299 */ /* 0x000fe80008011604 */
[----:B------:R-:W-:Y:S04]  /*5a80*/  @!UP0 USEL UR4, UR5, UR4, !UP2 ;  /* 0x0000000405048287 */ /* 0x000fe8000d000000 */
[----:B------:R-:W-:Y:S02]  /*5a90*/  @!UP0 UIMAD UR9, UR9, UR10, UR4 ;  /* 0x0000000a090982a4 */ /* 0x000fe4000f8e0204 */
[----:B------:R-:W-:Y:S02]  /*5aa0*/  @!UP0 UIADD3 UR10, UPT, UPT, UR11, -UR4, URZ ;  /* 0x800000040b0a8290 */ /* 0x000fe4000fffe0ff */
[----:B------:R-:W-:Y:S02]  /*5ab0*/  UIMAD UR4, UR50, UR7, UR36 ;  /* 0x00000007320472a4 */ /* 0x000fe4000f8e0224 */
[----:B------:R-:W-:Y:S03]  /*5ac0*/  @!UP0 UIMAD UR8, UR10, UR39, UR5 ;  /* 0x000000270a0882a4 */ /* 0x000fe6000f8e0205 */
[----:B------:R-:W-:Y:S02]  /*5ad0*/  @!UP0 UMOV UR5, UR9 ;  /* 0x0000000900058c82 */ /* 0x000fe40008000000 */
[----:B------:R-:W-:Y:S02]  /*5ae0*/  UIMAD UR37, UR5, UR42, UR6 ;  /* 0x0000002a052572a4 */ /* 0x000fe4000f8e0206 */
[----:B------:R-:W-:Y:S11]  /*5af0*/  UIMAD UR36, UR8, UR50, UR4 ;  /* 0x00000032082472a4 */ /* 0x000ff6000f8e0204 */
[----:B------:R-:W-:Y:S01]  /*5b00*/  @!UPT UIADD3 URZ, UPT, UPT, URZ, URZ, URZ ;  /* 0x000000fffffff290 */ /* 0x000fe2000fffe0ff */
.L_x_84:
[----:B------:R-:W-:Y:S01]  /*5b10*/  UISETP.NE.AND UP0, UPT, UR38, 0x1, UPT ;  /* 0x000000012600788c */ /* 0x000fe2000bf05270 */
[----:B------:R-:W-:Y:S10]  /*5b20*/  @P0 SHF.R.U32.HI R144, RZ, 0x10, R5 ;  /* 0x00000010ff900819 */ /* 0x000ff40000011605 */
[----:B------:R-:W1:Y:S01]  /*5b30*/  @!UP0 LDCU.128 UR12, c[0x0][0xc10] ;  /* 0x00018200ff0c87ac */ /* 0x000e620008000c00 */
[----:B------:R-:W2:Y:S01]  /*5b40*/  @!UP0 LDCU UR5, c[0x0][0xc0c] ;  /* 0x00018180ff0587ac */ /* 0x000ea20008000800 */
[----:B------:R-:W3:Y:S01]  /*5b50*/  @!UP0 LDCU UR10, c[0x0][0xc20] ;  /* 0x00018400ff0a87ac */ /* 0x000ee20008000800 */
[----:B-1----:R-:W-:Y:S02]  /*5b60*/  UIMAD.WIDE.U32 UR8, UR37, UR12, URZ ;  /* 0x0000000c250872a5 */ /* 0x002fe4000f8e00ff */
[----:B------:R-:W-:Y:S02]  /*5b70*/  UIMAD.WIDE.U32 UR6, UR36, UR15, URZ ;  /* 0x0000000f240672a5 */ /* 0x000fe4000f8e00ff */
[----:B------:R-:W-:Y:S03]  /*5b80*/  @!UP0 UISETP.NE.AND UP1, UPT, UR14, 0x1, UPT ;  /* 0x000000010e00888c */ /* 0x000fe6000bf25270 */
[----:B------:R-:W-:Y:S01]  /*5b90*/  @!UP0 UMOV UR4, UR9 ;  /* 0x0000000900048c82 */ /* 0x000fe20008000000 */
[----:B--2---:R-:W-:Y:S02]  /*5ba0*/  @!UP0 UISETP.NE.AND UP2, UPT, UR5, 0x1, UPT ;  /* 0x000000010500888c */ /* 0x004fe4000bf45270 */
[----:B------:R-:W-:Y:S01]  /*5bb0*/  @!UP0 USHF.R.U32.HI UR4, URZ, UR13, UR4 ;  /* 0x0000000dff048299 */ /* 0x000fe20008011604 */
[----:B------:R-:W-:Y:S02]  /*5bc0*/  @!UP0 UMOV UR6, UR7 ;  /* 0x0000000700068c82 */ /* 0x000fe40008000000 */
[----:B---3--:R-:W-:Y:S02]  /*5bd0*/  @!UP0 USHF.R.U32.HI UR6, URZ, UR10, UR6 ;  /* 0x0000000aff068299 */ /* 0x008fe40008011606 */
[----:B------:R-:W-:Y:S02]  /*5be0*/  @!UP0 USEL UR7, UR37, UR4, !UP2 ;  /* 0x0000000425078287 */ /* 0x000fe4000d000000 */
[----:B------:R-:W-:Y:S04]  /*5bf0*/  @!UP0 USEL UR6, UR36, UR6, !UP1 ;  /* 0x0000000624068287 */ /* 0x000fe8000c800000 */
[----:B------:R-:W-:Y:S02]  /*5c00*/  @!UP0 UIADD3 UR4, UPT, UPT, -UR7, UR6, URZ ;  /* 0x0000000607048290 */ /* 0x000fe4000fffe1ff */
[----:B------:R-:W-:Y:S02]  /*5c10*/  @!UP0 UIADD3 UR6, UPT, UPT, UR7, -UR6, URZ ;  /* 0x8000000607068290 */ /* 0x000fe4000fffe0ff */
[----:B------:R-:W-:Y:S02]  /*5c20*/  @!UP0 UIMAD UR37, UR4, UR5, UR37 ;  /* 0x00000005042582a4 */ /* 0x000fe4000f8e0225 */
[----:B------:R-:W-:Y:S02]  /*5c30*/  @!UP0 UIMAD UR36, UR6, UR14, UR36 ;  /* 0x0000000e062482a4 */ /* 0x000fe4000f8e0224 */
[----:B------:R-:W-:Y:S09]  /*5c40*/  ULOP3.LUT UP0, URZ, UR55, 0x1b0, URZ, 0xc0, !UPT ;  /* 0x000001b037ff7892 */ /* 0x000ff2000f80c0ff */
[----:B------:R-:W-:Y:S05]  /*5c50*/  BRA.U !UP0, `(.L_x_85) ;  /* 0x0000000108407547 */ /* 0x000fea000b800000 */
[----:B------:R-:W1:Y:S01]  /*5c60*/  LDCU.64 UR8, c[0x4][0x80] ;  /* 0x01001000ff0877ac */ /* 0x000e620008000a00 */
[----:B------:R-:W-:Y:S01]  /*5c70*/  MOV R15, 0x0 ;  /* 0x00000000000f7802 */ /* 0x000fe20000000f00 */
[----:B------:R-:W-:Y:S02]  /*5c80*/  HFMA2 R12, -RZ, RZ, 0, 5.9604644775390625e-08 ;  /* 0x00000001ff0c7431 */ /* 0x000fe400000001ff */
[----:B------:R-:W-:Y:S02]  /*5c90*/  IMAD.MOV.U32 R8, RZ, RZ, 0x70 ;  /* 0x00000070ff087424 */ /* 0x000fe400078e00ff */
[----:B------:R-:W-:Y:S01]  /*5ca0*/  IMAD.MOV.U32 R13, RZ, RZ, RZ ;  /* 0x000000ffff0d7224 */ /* 0x000fe200078e00ff */
[----:B------:R-:W2:Y:S01]  /*5cb0*/  LDCU.64 UR6, c[0x4][0x88] ;  /* 0x01001100ff0677ac */ /* 0x000ea20008000a00 */
[----:B------:R-:W3:Y:S01]  /*5cc0*/  LDC.64 R14, c[0x4][R15] ;  /* 0x010000000f0e7b82 */ /* 0x000ee20000000a00 */
[----:B------:R-:W4:Y:S01]  /*5cd0*/  LDCU.64 UR4, c[0x4][0x8] ;  /* 0x01000100ff0477ac */ /* 0x000f220008000a00 */
[----:B-1----:R-:W-:Y:S01]  /*5ce0*/  MOV R5, UR9 ;  /* 0x0000000900057c02 */ /* 0x002fe20008000f00 */
[----:B------:R-:W-:Y:S01]  /*5cf0*/  IMAD.U32 R4, RZ, RZ, UR8 ;  /* 0x00000008ff047e24 */ /* 0x000fe2000f8e00ff */
[----:B--2---:R-:W-:Y:S01]  /*5d00*/  MOV R7, UR7 ;  /* 0x0000000700077c02 */ /* 0x004fe20008000f00 */
[----:B------:R-:W-:Y:S01]  /*5d10*/  IMAD.U32 R6, RZ, RZ, UR6 ;  /* 0x00000006ff067e24 */ /* 0x000fe2000f8e00ff */
[----:B----4-:R-:W-:Y:S01]  /*5d20*/  MOV R11, UR5 ;  /* 0x00000005000b7c02 */ /* 0x010fe20008000f00 */
[----:B------:R-:W-:Y:S02]  /*5d30*/  IMAD.U32 R10, RZ, RZ, UR4 ;  /* 0x00000004ff0a7e24 */ /* 0x000fe4000f8e00ff */
[----:B------:R-:W-:Y:S07]  /*5d40*/  LEPC R20, `(.L_x_85) ;  /* 0x000000001014794e */ /* 0x000fee0000000000 */
[----:B---3-5:R-:W-:Y:S05]  /*5d50*/  CALL.ABS.NOINC R14 ;  /* 0x000000000e007343 */ /* 0x028fea0003c00000 */
.L_x_85:
[----:B------:R-:W-:Y:S01]  /*5d60*/  LOP3.LUT P0, RZ, R147, 0x1b0, RZ, 0xc0, !PT ;  /* 0x000001b093ff7812 */ /* 0x000fe2000780c0ff */
[----:B------:R-:W-:Y:S11]  /*5d70*/  BSSY.RECONVERGENT B6, `(.L_x_86) ;  /* 0x0000013000067945 */ /* 0x000ff60003800200 */
[----:B------:R-:W-:Y:S01]  /*5d80*/  @!UPT UIADD3 URZ, UPT, UPT, URZ, URZ, URZ ;  /* 0x000000fffffff290 */ /* 0x000fe2000fffe0ff */
[----:B------:R-:W-:Y:S05]  /*5d90*/  @!P0 BRA `(.L_x_87) ;  /* 0x0000000000408947 */ /* 0x000fea0003800000 */
        /* <DEDUP_REMOVED lines=16> */
.L_x_87:
[----:B------:R-:W-:Y:S05]  /*5ea0*/  BSYNC.RECONVERGENT B6 ;  /* 0x0000000000067941 */ /* 0x000fea0003800200 */
.L_x_86:
[----:B------:R-:W-:Y:S01]  /*5eb0*/  ISETP.NE.AND P6, PT, R143, RZ, PT ;  /* 0x000000ff8f00720c */ /* 0x000fe20003fc5270 */
[----:B------:R-:W-:Y:S01]  /*5ec0*/  UISETP.NE.U32.AND UP0, UPT, UR58, URZ, UPT ;  /* 0x000000ff3a00728c */ /* 0x000fe2000bf05070 */
[----:B------:R-:W-:Y:S02]  /*5ed0*/  ISETP.NE.U32.AND P3, PT, RZ, UR56, PT ;  /* 0x00000038ff007c0c */ /* 0x000fe4000bf65070 */
[----:B------:R-:W-:Y:S01]  /*5ee0*/  PLOP3.LUT P0, PT, PT, PT, PT, 0x8, 0x80 ;  /* 0x000000000080781c */ /* 0x000fe20003f0e170 */
[----:B------:R-:W-:Y:S01]  /*5ef0*/  UISETP.NE.AND.EX UP0, UPT, UR59, URZ, UPT, UP0 ;  /* 0x000000ff3b00728c */ /* 0x000fe2000bf05300 */
[----:B------:R-:W-:Y:S07]  /*5f00*/  ISETP.NE.AND.EX P3, PT, RZ, UR57, PT, P3 ;  /* 0x00000039ff007c0c */ /* 0x000fee000bf65330 */
[----:B------:R-:W1:Y:S01]  /*5f10*/  @P6 LDC.64 R4, c[0x0][0x988] ;  /* 0x00026200ff046b82 */ /* 0x000e620000000a00 */
[----:B------:R-:W-:Y:S02]  /*5f20*/  @P6 PLOP3.LUT P0, PT, P3, PT, PT, 0x80, 0x8 ;  /* 0x000000000008681c */ /* 0x000fe40001f0f070 */
[----:B-1----:R-:W-:Y:S04]  /*5f30*/  @P6 ISETP.NE.U32.AND P1, PT, R4, RZ, PT ;  /* 0x000000ff0400620c */ /* 0x002fe80003f25070 */
[----:B------:R-:W-:Y:S01]  /*5f40*/  @P6 ISETP.NE.AND.EX P1, PT, R5, RZ, PT, P1 ;  /* 0x000000ff0500620c */ /* 0x000fe20003f25310 */
[----:B------:R-:W-:Y:S01]  /*5f50*/  @!UPT UIADD3 URZ, UPT, UPT, URZ, URZ, URZ ;  /* 0x000000fffffff290 */ /* 0x000fe2000fffe0ff */
[----:B------:R-:W-:Y:S11]  /*5f60*/  @!P3 BRA `(.L_x_88) ;  /* 0x000000000030b947 */ /* 0x000ff60003800000 */
[----:B------:R-:W-:Y:S01]  /*5f70*/  ISETP.NE.U32.AND P2, PT, RZ, UR52, PT ;  /* 0x00000034ff007c0c */ /* 0x000fe2000bf45070 */
[----:B------:R-:W1:Y:S01]  /*5f80*/  LDCU.64 UR4, c[0x0][0x358] ;  /* 0x00006b00ff0477ac */ /* 0x000e620008000a00 */
[----:B------:R-:W-:Y:S02]  /*5f90*/  IMAD.MOV.U32 R139, RZ, RZ, 0x1 ;  /* 0x00000001ff8b7424 */ /* 0x000fe400078e00ff */
[----:B------:R-:W-:Y:S11]  /*5fa0*/  ISETP.NE.AND.EX P2, PT, RZ, UR53, PT, P2 ;  /* 0x00000035ff007c0c */ /* 0x000ff6000bf45320 */
[----:B------:R-:W-:Y:S02]  /*5fb0*/  @!UPT UIADD3 URZ, UPT, UPT, URZ, URZ, URZ ;  /* 0x000000fffffff290 */ /* 0x000fe4000fffe0ff */
[----:B------:R-:W2:Y:S01]  /*5fc0*/  @P2 LDC.64 R4, c[0x0][0x988] ;  /* 0x00026200ff042b82 */ /* 0x000ea20000000a00 */
[----:B------:R-:W-:Y:S04]  /*5fd0*/  @P2 IMAD R0, R16, UR56, RZ ;  /* 0x0000003810002c24 */ /* 0x000fe8000f8e02ff */
[----:B--2---:R-:W-:Y:S04]  /*5fe0*/  @P2 IMAD.WIDE R4, R0, 0x4, R4 ;  /* 0x0000000400042825 */ /* 0x004fe800078e0204 */
[----:B------:R-:W-:Y:S01]  /*5ff0*/  HFMA2 R0, -RZ, RZ, 0, 5.9604644775390625e-08 ;  /* 0x00000001ff007431 */ /* 0x000fe200000001ff */
[----:B-1---5:R1:W5:Y:S04]  /*6000*/  @P2 LDG.E R71, desc[UR4][R4.64] ;  /* 0x0000000404472981 */ /* 0x022368000c1e1900 */
[----:B------:R-:W-:Y:S01]  /*6010*/  @!P2 PRMT R139, R0, 0x7610, R139 ;  /* 0x00007610008ba816 */ /* 0x000fe2000000008b */
[----:B-1----:R-:W2:Y:S06]  /*6020*/  @!P2 LDC R71, c[0x0][0x980] ;  /* 0x00026000ff47ab82 */ /* 0x002eac0000000800 */
.L_x_88:
[----:B------:R-:W-:Y:S05]  /*6030*/  BRA.U !UP0, `(.L_x_89) ;  /* 0x00000001082c7547 */ /* 0x000fea000b800000 */
[----:B------:R-:W-:Y:S02]  /*6040*/  R2UR UR5, R142 ;  /* 0x000000008e0572ca */ /* 0x000fe400000e0000 */
[----:B------:R-:W-:Y:S11]  /*6050*/  R2UR UR4, R141 ;  /* 0x000000008d0472ca */ /* 0x000ff600000e0000 */
[----:B------:R-:W-:Y:S04]  /*6060*/  ISETP.NE.U32.AND P2, PT, RZ, UR5, PT ;  /* 0x00000005ff007c0c */ /* 0x000fe8000bf45070 */
[----:B------:R-:W-:Y:S01]  /*6070*/  ISETP.NE.AND.EX P2, PT, RZ, UR4, PT, P2 ;  /* 0x00000004ff007c0c */ /* 0x000fe2000bf45320 */
[----:B------:R-:W1:Y:S11]  /*6080*/  LDCU.64 UR4, c[0x0][0x358] ;  /* 0x00006b00ff0477ac */ /* 0x000e760008000a00 */
[----:B------:R-:W-:Y:S01]  /*6090*/  @!UPT UIADD3 URZ, UPT, UPT, URZ, URZ, URZ ;  /* 0x000000fffffff290 */ /* 0x000fe2000fffe0ff */
[----:B------:R-:W3:Y:S01]  /*60a0*/  @P2 LDC.64 R4, c[0x0][0x9a8] ;  /* 0x00026a00ff042b82 */ /* 0x000ee20000000a00 */
[----:B------:R-:W-:Y:S04]  /*60b0*/  @P2 IMAD R0, R16, UR58, RZ ;  /* 0x0000003a10002c24 */ /* 0x000fe8000f8e02ff */
[----:B---3--:R-:W-:Y:S05]  /*60c0*/  @P2 IMAD.WIDE R4, R0, 0x4, R4 ;  /* 0x0000000400042825 */ /* 0x008fea00078e0204 */
[----:B-1---5:R1:W5:Y:S02]  /*60d0*/  @P2 LDG.E R70, desc[UR4][R4.64] ;  /* 0x0000000404462981 */ /* 0x022364000c1e1900 */
[----:B-1----:R-:W3:Y:S02]  /*60e0*/  @!P2 LDC R70, c[0x0][0x9a0] ;  /* 0x00026800ff46ab82 */ /* 0x002ee40000000800 */
.L_x_89:
[----:B--2--5:R-:W-:Y:S01]  /*60f0*/  @P6 FSETP.NEU.AND P2, PT, R71, RZ, PT ;  /* 0x000000ff4700620b */ /* 0x024fe20003f4d000 */
[----:B------:R-:W-:Y:S01]  /*6100*/  BSSY B1, `(.L_x_90) ;  /* 0x0000041000017945 */ /* 0x000fe20003800000 */
[----:B------:R-:W-:Y:S01]  /*6110*/  @P6 SEL R3, RZ, 0xffffffff, P1 ;  /* 0xffffffffff036807 */ /* 0x000fe20000800000 */
[----:B------:R-:W-:Y:S01]  /*6120*/  IMAD.IADD R2, R69, 0x1, R2 ;  /* 0x0000000145027824 */ /* 0x000fe200078e0202 */
[----:B------:R-:W-:Y:S02]  /*6130*/  @P6 LOP3.LUT P1, RZ, R139, 0xff, RZ, 0xc0, !PT ;  /* 0x000000ff8bff6812 */ /* 0x000fe4000782c0ff */
[----:B------:R-:W-:Y:S02]  /*6140*/  CS2R R18, SRZ ;  /* 0x0000000000127805 */ /* 0x000fe4000001ff00 */
[----:B------:R-:W-:Y:S02]  /*6150*/  @P6 SEL R0, RZ, 0xffffffff, P2 ;  /* 0xffffffffff006807 */ /* 0x000fe40001000000 */
[----:B------:R-:W-:Y:S02]  /*6160*/  CS2R R16, SRZ ;  /* 0x0000000000107805 */ /* 0x000fe4000001ff00 */
[----:B------:R-:W-:Y:S02]  /*6170*/  LEA R22, R68, UR43, 0x3 ;  /* 0x0000002b44167c11 */ /* 0x000fe4000f8e18ff */
[----:B------:R-:W-:Y:S02]  /*6180*/  CS2R R26, SRZ ;  /* 0x00000000001a7805 */ /* 0x000fe4000001ff00 */
[----:B------:R-:W-:Y:S02]  /*6190*/  @P0 SEL R0, R3, R0, !P1 ;  /* 0x0000000003000207 */ /* 0x000fe40004800000 */
[----:B------:R-:W-:Y:S02]  /*61a0*/  CS2R R24, SRZ ;  /* 0x0000000000187805 */ /* 0x000fe4000001ff00 */
[----:B------:R-:W-:Y:S02]  /*61b0*/  PLOP3.LUT P5, PT, PT, PT, PT, 0x8, 0x80 ;  /* 0x000000000080781c */ /* 0x000fe40003fae170 */
[----:B------:R-:W-:Y:S02]  /*61c0*/  CS2R R30, SRZ ;  /* 0x00000000001e7805 */ /* 0x000fe4000001ff00 */
[----:B------:R-:W-:Y:S02]  /*61d0*/  @P6 LOP3.LUT R0, R0, 0x1, RZ, 0xc0, !PT ;  /* 0x0000000100006812 */ /* 0x000fe400078ec0ff */
[----:B------:R-:W-:Y:S02]  /*61e0*/  CS2R R28, SRZ ;  /* 0x00000000001c7805 */ /* 0x000fe4000001ff00 */
[----:B------:R-:W-:Y:S02]  /*61f0*/  CS2R R34, SRZ ;  /* 0x0000000000227805 */ /* 0x000fe4000001ff00 */
[----:B------:R-:W-:Y:S02]  /*6200*/  CS2R R32, SRZ ;  /* 0x0000000000207805 */ /* 0x000fe4000001ff00 */
[----:B------:R-:W-:Y:S11]  /*6210*/  ISETP.NE.U32.OR P1, PT, R0, 0x1, !P6 ;  /* 0x000000010000780c */ /* 0x000ff60007725470 */
[----:B------:R-:W-:Y:S02]  /*6220*/  @!UPT UIADD3 URZ, UPT, UPT, URZ, URZ, URZ ;  /* 0x000000fffffff290 */ /* 0x000fe4000fffe0ff */
[----:B------:R-:W-:Y:S04]  /*6230*/  @P1 SHF.L.U32 R0, R134, 0x1f, RZ ;  /* 0x0000001f86001819 */ /* 0x000fe800000006ff */
[----:B------:R1:W2:Y:S02]  /*6240*/  @P1 SYNCS.PHASECHK.TRANS64.TRYWAIT P0, [UR43+0x110], R0 ;  /* 0x00011000ff0015a7 */ /* 0x0002a4000800112b */
[----:B-1----:R-:W-:Y:S04]  /*6250*/  SHF.L.U32 R0, R136, 0x1f, RZ ;  /* 0x0000001f88007819 */ /* 0x002fe800000006ff */
[----:B------:R1:W4:Y:S01]  /*6260*/  SYNCS.PHASECHK.TRANS64.TRYWAIT P4, [R22+URZ+0x140], R0 ;  /* 0x00014000160075a7 */ /* 0x00032200080811ff */
[----:B--2---:R-:W-:Y:S01]  /*6270*/  @P1 PLOP3.LUT P5, PT, P0, PT, PT, 0x8, 0x80 ;  /* 0x000000000080181c */ /* 0x004fe200007ae170 */
[----:B------:R-:W-:Y:S01]  /*6280*/  @!UPT UIADD3 URZ, UPT, UPT, URZ, URZ, URZ ;  /* 0x000000fffffff290 */ /* 0x000fe2000fffe0ff */
[----:B-1----:R-:W-:Y:S11]  /*6290*/  @!P1 BRA `(.L_x_91) ;  /* 0x00000000009c9947 */ /* 0x002ff60003800000 */
[----:B------:R-:W-:Y:S01]  /*62a0*/  ISETP.NE.U32.AND P0, PT, RZ, UR52, PT ;  /* 0x00000034ff007c0c */ /* 0x000fe2000bf05070 */
[----:B------:R-:W-:Y:S01]  /*62b0*/  BSSY B0, `(.L_x_92) ;  /* 0x0000016000007945 */ /* 0x000fe20003800000 */
[----:B------:R-:W-:Y:S02]  /*62c0*/  FSETP.NEU.AND P2, PT, R71, RZ, PT ;  /* 0x000000ff4700720b */ /* 0x000fe40003f4d000 */
[----:B------:R-:W-:Y:S02]  /*62d0*/  CS2R R34, SRZ ;  /* 0x0000000000227805 */ /* 0x000fe4000001ff00 */
[----:B------:R-:W-:Y:S02]  /*62e0*/  ISETP.NE.AND.EX P0, PT, RZ, UR53, PT, P0 ;  /* 0x00000035ff007c0c */ /* 0x000fe4000bf05300 */
[----:B------:R-:W-:Y:S02]  /*62f0*/  CS2R R32, SRZ ;  /* 0x0000000000207805 */ /* 0x000fe4000001ff00 */
[----:B------:R-:W-:Y:S02]  /*6300*/  LOP3.LUT P1, RZ, R139, 0xff, RZ, 0xc0, !PT ;  /* 0x000000ff8bff7812 */ /* 0x000fe4000782c0ff */
[----:B------:R-:W-:Y:S02]  /*6310*/  CS2R R30, SRZ ;  /* 0x00000000001e7805 */ /* 0x000fe4000001ff00 */
[----:B------:R-:W-:Y:S02]  /*6320*/  SEL R3, RZ, 0xffffffff, P2 ;  /* 0xffffffffff037807 */ /* 0x000fe40001000000 */
[----:B------:R-:W-:Y:S02]  /*6330*/  CS2R R28, SRZ ;  /* 0x00000000001c7805 */ /* 0x000fe4000001ff00 */
[----:B------:R-:W-:Y:S02]  /*6340*/  SEL R4, RZ, 0xffffffff, P0 ;  /* 0xffffffffff047807 */ /* 0x000fe40000000000 */
[----:B------:R-:W-:Y:S02]  /*6350*/  CS2R R26, SRZ ;  /* 0x00000000001a7805 */ /* 0x000fe4000001ff00 */
[----:B------:R-:W-:Y:S02]  /*6360*/  CS2R R24, SRZ ;  /* 0x0000000000187805 */ /* 0x000fe4000001ff00 */
[----:B------:R-:W-:Y:S02]  /*6370*/  CS2R R18, SRZ ;  /* 0x0000000000127805 */ /* 0x000fe4000001ff00 */
[----:B------:R-:W-:Y:S02]  /*6380*/  @P3 SEL R3, R4, R3, !P1 ;  /* 0x0000000304033207 */ /* 0x000fe40004800000 */
[----:B------:R-:W-:Y:S02]  /*6390*/  CS2R R16, SRZ ;  /* 0x0000000000107805 */ /* 0x000fe4000001ff00 */
[----:B------:R-:W-:Y:S04]  /*63a0*/  LOP3.LUT R3, R3, 0x1, RZ, 0xc0, !PT ;  /* 0x0000000103037812 */ /* 0x000fe800078ec0ff */
[----:B------:R-:W-:Y:S01]  /*63b0*/  ISETP.NE.U32.AND P0, PT, R3, 0x1, PT ;  /* 0x000000010300780c */ /* 0x000fe20003f05070 */
[----:B------:R-:W-:Y:S01]  /*63c0*/  @!UPT UIADD3 URZ, UPT, UPT, URZ, URZ, URZ ;  /* 0x000000fffffff290 */ /* 0x000fe2000fffe0ff */
[----:B------:R-:W-:Y:S11]  /*63d0*/  @!P5 BRA `(.L_x_93) ;  /* 0x00000000000cd947 */ /* 0x000ff60003800000 */
[----:B------:R-:W-:Y:S04]  /*63e0*/  SHF.L.U32 R4, R134, 0x1f, RZ ;  /* 0x0000001f86047819 */ /* 0x000fe800000006ff */
[----:B------:R-:W1:Y:S02]  /*63f0*/  SYNCS.PHASECHK.TRANS64.TRYWAIT P1, [UR43+0x110], R4 ;  /* 0x00011004ff0075a7 */ /* 0x000e64000802112b */
[----:B-1----:R-:W-:Y:S05]  /*6400*/  @!P1 BRA `(.L_x_94) ;  /* 0x0000002000949947 */ /* 0x002fea0003800000 */
.L_x_93:
[----:B------:R-:W-:Y:S05]  /*6410*/  BSYNC B0 ;  /* 0x0000000000007941 */ /* 0x000fea0003800000 */
.L_x_92:
[----:B------:R2:W1:Y:S01]  /*6420*/  @P0 LDS.128 R32, [R138+UR43+0x200] ;  /* 0x0002002b8a200984 */ /* 0x0004620008000c00 */
[----:B------:R-:W5:Y:S01]  /*6430*/  S2UR UR5, SR_CgaCtaId ;  /* 0x00000000000579c3 */ /* 0x000f620000008800 */
[----:B------:R-:W-:Y:S01]  /*6440*/  UIADD3 UR4, UPT, UPT, UR43, 0x118, URZ ;  /* 0x000001182b047890 */ /* 0x000fe2000fffe0ff */
[----:B------:R-:W-:Y:S01]  /*6450*/  LOP3.LUT R134, R134, 0x1, RZ, 0x3c, !PT ;  /* 0x0000000186867812 */ /* 0x000fe200078e3cff */
[----:B------:R2:W1:Y:S04]  /*6460*/  @P0 LDS.128 R28, [R137+0x10] ;  /* 0x00001000891c0984 */ /* 0x0004680000000c00 */
[----:B------:R2:W1:Y:S04]  /*6470*/  @P0 LDS.128 R24, [R146+0x20] ;  /* 0x0000200092180984 */ /* 0x0004680000000c00 */
[----:B------:R2:W1:Y:S01]  /*6480*/  @P0 LDS.128 R16, [R145+0x30] ;  /* 0x0000300091100984 */ /* 0x0004620000000c00 */
[----:B------:R-:W-:Y:S01]  /*6490*/  @!PT LDS RZ, [RZ] ;  /* 0x00000000fffff984 */ /* 0x000fe20000000800 */
[----:B------:R-:W-:Y:S01]  /*64a0*/  @!PT LDS RZ, [RZ] ;  /* 0x00000000fffff984 */ /* 0x000fe20000000800 */
[----:B------:R-:W-:Y:S01]  /*64b0*/  @!PT LDS RZ, [RZ] ;  /* 0x00000000fffff984 */ /* 0x000fe20000000800 */
[----:B------:R-:W-:Y:S01]  /*64c0*/  @!PT LDS RZ, [RZ] ;  /* 0x00000000fffff984 */ /* 0x000fe20000000800 */
[----:B------:R3:W-:Y:S06]  /*64d0*/  MEMBAR.ALL.CTA ;  /* 0x0000000000007992 */ /* 0x0007ec0000008000 */
[----:B---3--:R-:W3:Y:S01]  /*64e0*/  FENCE.VIEW.ASYNC.S ;  /* 0x00000000000073c6 */ /* 0x008ee20000000000 */
[----:B-----5:R-:W-:Y:S09]  /*64f0*/  UPRMT UR4, UR5, 0x654, UR4 ;  /* 0x0000065405047896 */ /* 0x020ff20008000004 */
[----:B---3--:R-:W-:Y:S03]  /*6500*/  SYNCS.ARRIVE.TRANS64.RED.A1T0 RZ, [UR4], RZ ;  /* 0x000000ffffff79a7 */ /* 0x008fe60008100404 */
.L_x_91:
[----:B------:R-:W-:Y:S05]  /*6510*/  BSYNC B1 ;  /* 0x0000000000017941 */ /* 0x000fea0003800000 */
.L_x_90:
[----:B-1----:R-:W-:Y:S04]  /*6520*/  SHF.R.U32.HI R3, RZ, 0x15, R2 ;  /* 0x00000015ff037819 */ /* 0x002fe80000011602 */
[----:B------:R-:W-:Y:S01]  /*6530*/  LOP3.LUT P0, RZ, R3, 0x3, R140, 0x48, !PT ;  /* 0x0000000303ff7812 */ /* 0x000fe2000780488c */
[----:B------:R-:W-:Y:S01]  /*6540*/  @!UPT UIADD3 URZ, UPT, UPT, URZ, URZ, URZ ;  /* 0x000000fffffff290 */ /* 0x000fe2000fffe0ff */
[----:B----4-:R-:W-:Y:S11]  /*6550*/  @P4 BRA `(.L_x_95) ;  /* 0x0000000000084947 */ /* 0x010ff60003800000 */
[----:B------:R-:W1:Y:S02]  /*6560*/  SYNCS.PHASECHK.TRANS64.TRYWAIT P1, [R22+URZ+0x140], R0 ;  /* 0x00014000160075a7 */ /* 0x000e6400080211ff */
[----:B-1----:R-:W-:Y:S05]  /*6570*/  @!P1 BRA `(.L_x_96) ;  /* 0x0000002000509947 */ /* 0x002fea0003800000 */
.L_x_95:
[----:B------:R-:W-:Y:S05]  /*6580*/  @!P0 BRA `(.L_x_97) ;  /* 0x0000000000408947 */ /* 0x000fea0003800000 */
[----:B------:R-:W4:Y:S01]  /*6590*/  LDCU.64 UR8, c[0x4][0x70] ;  /* 0x01000e00ff0877ac */ /* 0x000f220008000a00 */
[----:B------:R-:W-:Y:S01]  /*65a0*/  MOV R15, 0x0 ;  /* 0x00000000000f7802 */ /* 0x000fe20000000f00 */
[----:B------:R-:W-:Y:S02]  /*65b0*/  HFMA2 R12, -RZ, RZ, 0, 5.9604644775390625e-08 ;  /* 0x00000001ff0c7431 */ /* 0x000fe400000001ff */
[----:B------:R-:W-:Y:S02]  /*65c0*/  IMAD.MOV.U32 R8, RZ, RZ, 0x192 ;  /* 0x00000192ff087424 */ /* 0x000fe400078e00ff */
[----:B------:R-:W-:Y:S01]  /*65d0*/  IMAD.MOV.U32 R13, RZ, RZ, RZ ;  /* 0x000000ffff0d7224 */ /* 0x000fe200078e00ff */
[----:B------:R-:W5:Y:S01]  /*65e0*/  LDCU.64 UR6, c[0x4][0x78] ;  /* 0x01000f00ff0677ac */ /* 0x000f620008000a00 */
[----:B------:R-:W1:Y:S01]  /*65f0*/  LDC.64 R14, c[0x4][R15] ;  /* 0x010000000f0e7b82 */ /* 0x000e620000000a00 */
[----:B------:R-:W2:Y:S01]  /*6600*/  LDCU.64 UR4, c[0x4][0x10] ;  /* 0x01000200ff0477ac */ /* 0x000ea20008000a00 */
[----:B----4-:R-:W-:Y:S01]  /*6610*/  MOV R5, UR9 ;  /* 0x0000000900057c02 */ /* 0x010fe20008000f00 */
[----:B------:R-:W-:Y:S01]  /*6620*/  IMAD.U32 R4, RZ, RZ, UR8 ;  /* 0x00000008ff047e24 */ /* 0x000fe2000f8e00ff */
[----:B-----5:R-:W-:Y:S01]  /*6630*/  MOV R7, UR7 ;  /* 0x0000000700077c02 */ /* 0x020fe20008000f00 */
[----:B------:R-:W-:Y:S01]  /*6640*/  IMAD.U32 R6, RZ, RZ, UR6 ;  /* 0x00000006ff067e24 */ /* 0x000fe2000f8e00ff */
[----:B--2---:R-:W-:Y:S01]  /*6650*/  MOV R11, UR5 ;  /* 0x00000005000b7c02 */ /* 0x004fe20008000f00 */
[----:B------:R-:W-:Y:S02]  /*6660*/  IMAD.U32 R10, RZ, RZ, UR4 ;  /* 0x00000004ff0a7e24 */ /* 0x000fe4000f8e00ff */
[----:B------:R-:W-:Y:S07]  /*6670*/  LEPC R20, `(.L_x_97) ;  /* 0x000000001014794e */ /* 0x000fee0000000000 */
[----:B-1-3--:R-:W-:Y:S05]  /*6680*/  CALL.ABS.NOINC R14 ;  /* 0x000000000e007343 */ /* 0x00afea0003c00000 */
.L_x_97:
[----:B------:R-:W-:Y:S01]  /*6690*/  LOP3.LUT P0, RZ, R133, 0x60, RZ, 0xc0, !PT ;  /* 0x0000006085ff7812 */ /* 0x000fe2000780c0ff */
[----:B------:R-:W-:Y:S05]  /*66a0*/  WARPSYNC.ALL ;  /* 0x0000000000007948 */ /* 0x000fea0003800000 */
[----:B------:R-:W-:Y:S01]  /*66b0*/  R2UR UR4, R2 ;  /* 0x00000000020472ca */ /* 0x000fe200000e0000 */
[----:B------:R-:W4:Y:S01]  /*66c0*/  S2UR UR6, SR_CgaCtaId ;  /* 0x00000000000679c3 */ /* 0x000f220000008800 */
[----:B------:R-:W-:Y:S01]  /*66d0*/  F2FP.F16.E4M3.UNPACK_B R2, R32 ;  /* 0x00000020ff02723e */ /* 0x000fe200020006ff */
[----:B------:R-:W-:Y:S01]  /*66e0*/  BSSY.RECONVERGENT B0, `(.L_x_98) ;  /* 0x0000135000007945 */ /* 0x000fe20003800200 */
[-C--:B------:R-:W-:Y:S02]  /*66f0*/  F2FP.F16.E4M3.UNPACK_B R21, R33.reuse ;  /* 0x00000021ff15723e */ /* 0x080fe400020006ff */
[----:B------:R-:W-:Y:S01]  /*6700*/  F2FP.F16.E4M3.UNPACK_B R12, R28 ;  /* 0x0000001cff0c723e */ /* 0x000fe200020006ff */
[----:B-1----:R-:W-:Y:S01]  /*6710*/  HADD2.F32 R0, -RZ, R2.H0_H0 ;  /* 0x20000002ff007230 */ /* 0x002fe20000004100 */
[----:B------:R-:W-:Y:S01]  /*6720*/  F2FP.F16.E4M3.UNPACK_B R32, R32.H1 ;  /* 0x00000020ff20723e */ /* 0x000fe200030006ff */
[--C-:B------:R-:W-:Y:S01]  /*6730*/  HADD2.F32 R73, -RZ, R21.reuse.H0_H0 ;  /* 0x20000015ff497230 */ /* 0x100fe20000004100 */
[----:B------:R-:W-:Y:S01]  /*6740*/  F2FP.F16.E4M3.UNPACK_B R33, R33.H1 ;  /* 0x00000021ff21723e */ /* 0x000fe200030006ff */
[----:B------:R-:W-:Y:S01]  /*6750*/  HADD2.F32 R74, -RZ, R21.H1_H1 ;  /* 0x30000015ff4a7230 */ /* 0x000fe20000004100 */
[-C--:B------:R-:W-:Y:S01]  /*6760*/  F2FP.F16.E4M3.UNPACK_B R20, R34.reuse ;  /* 0x00000022ff14723e */ /* 0x080fe200020006ff */
[--C-:B------:R-:W-:Y:S01]  /*6770*/  HADD2.F32 R3, -RZ, R32.reuse.H0_H0 ;  /* 0x20000020ff037230 */ /* 0x100fe20000004100 */
[----:B------:R-:W-:Y:S01]  /*6780*/  F2FP.F16.E4M3.UNPACK_B R15, R34.H1 ;  /* 0x00000022ff0f723e */ /* 0x000fe200030006ff */
[----:B------:R-:W-:Y:S01]  /*6790*/  HADD2.F32 R72, -RZ, R32.H1_H1 ;  /* 0x30000020ff487230 */ /* 0x000fe20000004100 */
[-C--:B------:R-:W-:Y:S01]  /*67a0*/  F2FP.F16.E4M3.UNPACK_B R14, R35.reuse ;  /* 0x00000023ff0e723e */ /* 0x080fe200020006ff */
[--C-:B------:R-:W-:Y:S01]  /*67b0*/  HADD2.F32 R75, -RZ, R33.reuse.H0_H0 ;  /* 0x20000021ff4b7230 */ /* 0x100fe20000004100 */
[----:B------:R-:W-:Y:S01]  /*67c0*/  F2FP.F16.E4M3.UNPACK_B R13, R35.H1 ;  /* 0x00000023ff0d723e */ /* 0x000fe200030006ff */
[----:B------:R-:W-:Y:S01]  /*67d0*/  HADD2.F32 R76, -RZ, R33.H1_H1 ;  /* 0x30000021ff4c7230 */ /* 0x000fe20000004100 */
[----:B------:R-:W-:Y:S01]  /*67e0*/  F2FP.F16.E4M3.UNPACK_B R28, R28.H1 ;  /* 0x0000001cff1c723e */ /* 0x000fe200030006ff */
[--C-:B------:R-:W-:Y:S01]  /*67f0*/  HADD2.F32 R77, -RZ, R20.reuse.H0_H0 ;  /* 0x20000014ff4d7230 */ /* 0x100fe20000004100 */
[-C--:B------:R-:W-:Y:S01]  /*6800*/  F2FP.F16.E4M3.UNPACK_B R11, R29.reuse ;  /* 0x0000001dff0b723e */ /* 0x080fe200020006ff */
        /* <DEDUP_REMOVED lines=15> */
[----:B------:R-:W-:Y:S01]  /*6900*/  R2UR UR5, R22 ;  /* 0x00000000160572ca */ /* 0x000fe200000e0000 */
        /* <DEDUP_REMOVED lines=29> */
[----:B------:R-:W-:Y:S01]  /*6ae0*/  IADD3 R68, PT, PT, R68, 0x1, RZ ;  /* 0x0000000144447810 */ /* 0x000fe20007ffe0ff */
[--C-:B------:R-:W-:Y:S02]  /*6af0*/  HADD2.F32 R101, -RZ, R5.reuse.H0_H0 ;  /* 0x20000005ff657230 */ /* 0x100fe40000004100 */
[----:B------:R-:W-:Y:S02]  /*6b00*/  HADD2.F32 R102, -RZ, R5.H1_H1 ;  /* 0x30000005ff667230 */ /* 0x000fe40000004100 */
[--C-:B------:R-:W-:Y:S02]  /*6b10*/  HADD2.F32 R103, -RZ, R4.reuse.H0_H0 ;  /* 0x20000004ff677230 */ /* 0x100fe40000004100 */
[----:B------:R-:W-:Y:S02]  /*6b20*/  HADD2.F32 R104, -RZ, R4.H1_H1 ;  /* 0x30000004ff687230 */ /* 0x000fe40000004100 */
[----:B------:R-:W3:Y:S01]  /*6b30*/  LDTM.x64 R4, tmem[UR4] ;  /* 0x00000004000479ee */ /* 0x000ee20008340000 */
[----:B------:R-:W-:Y:S01]  /*6b40*/  NOP ;  /* 0x0000000000007918 */ /* 0x000fe20000000000 */
[----:B------:R-:W-:Y:S01]  /*6b50*/  UIADD3 UR4, UPT, UPT, UR5, 0x150, URZ ;  /* 0x0000015005047890 */ /* 0x000fe2000fffe0ff */
[----:B------:R-:W-:Y:S02]  /*6b60*/  HADD2.F32 R2, -RZ, R2.H1_H1 ;  /* 0x30000002ff027230 */ /* 0x000fe40000004100 */
[--C-:B------:R-:W-:Y:S02]  /*6b70*/  HADD2.F32 R105, -RZ, R106.reuse.H0_H0 ;  /* 0x2000006aff697230 */ /* 0x100fe40000004100 */
        /* <DEDUP_REMOVED lines=8> */
[----:B------:R-:W-:Y:S01]  /*6c00*/  HADD2.F32 R122, -RZ, R122.H1_H1 ;  /* 0x3000007aff7a7230 */ /* 0x000fe20000004100 */
[----:B----4-:R-:W-:Y:S01]  /*6c10*/  UPRMT UR4, UR6, 0x654, UR4 ;  /* 0x0000065406047896 */ /* 0x010fe20008000004 */
[C---:B---3--:R-:W-:Y:S01]  /*6c20*/  FMUL R4, R70.reuse, R4 ;  /* 0x0000000446047220 */ /* 0x048fe20000400000 */
[C---:B------:R-:W-:Y:S01]  /*6c30*/  FMUL R5, R70.reuse, R5 ;  /* 0x0000000546057220 */ /* 0x040fe20000400000 */
[C---:B------:R-:W-:Y:S01]  /*6c40*/  FMUL R8, R70.reuse, R8 ;  /* 0x0000000846087220 */ /* 0x040fe20000400000 */
[C---:B------:R-:W-:Y:S01]  /*6c50*/  FMUL R9, R70.reuse, R9 ;  /* 0x0000000946097220 */ /* 0x040fe20000400000 */
[C---:B------:R-:W-:Y:S01]  /*6c60*/  FFMA R4, R71.reuse, R0, R4 ;  /* 0x0000000047047223 */ /* 0x040fe20000000004 */
[C---:B------:R-:W-:Y:S01]  /*6c70*/  FFMA R5, R71.reuse, R2, R5 ;  /* 0x0000000247057223 */ /* 0x040fe20000000005 */
[C---:B------:R-:W-:Y:S01]  /*6c80*/  FMUL R12, R70.reuse, R12 ;  /* 0x0000000c460c7220 */ /* 0x040fe20000400000 */
[C---:B------:R-:W-:Y:S01]  /*6c90*/  FMUL R13, R70.reuse, R13 ;  /* 0x0000000d460d7220 */ /* 0x040fe20000400000 */
[----:B------:R-:W-:Y:S01]  /*6ca0*/  SYNCS.ARRIVE.TRANS64.RED.A1T0 RZ, [UR4], RZ ;  /* 0x000000ffffff79a7 */ /* 0x000fe20008100404 */
[C---:B------:R-:W-:Y:S01]  /*6cb0*/  FMUL R16, R70.reuse, R16 ;  /* 0x0000001046107220 */ /* 0x040fe20000400000 */
[C---:B------:R-:W-:Y:S01]  /*6cc0*/  FMUL R17, R70.reuse, R17 ;  /* 0x0000001146117220 */ /* 0x040fe20000400000 */
[C---:B------:R-:W-:Y:S01]  /*6cd0*/  FMUL R0, R70.reuse, R20 ;  /* 0x0000001446007220 */ /* 0x040fe20000400000 */
[C---:B------:R-:W-:Y:S01]  /*6ce0*/  FMUL R2, R70.reuse, R21 ;  /* 0x0000001546027220 */ /* 0x040fe20000400000 */
[C---:B------:R-:W-:Y:S01]  /*6cf0*/  FMUL R21, R70.reuse, R28 ;  /* 0x0000001c46157220 */ /* 0x040fe20000400000 */
[--C-:B------:R-:W-:Y:S02]  /*6d00*/  HADD2.F32 R125, -RZ, R126.reuse.H0_H0 ;  /* 0x2000007eff7d7230 */ /* 0x100fe40000004100 */
[C---:B------:R-:W-:Y:S01]  /*6d10*/  FMUL R6, R70.reuse, R6 ;  /* 0x0000000646067220 */ /* 0x040fe20000400000 */
[----:B------:R-:W-:Y:S02]  /*6d20*/  HADD2.F32 R126, -RZ, R126.H1_H1 ;  /* 0x3000007eff7e7230 */ /* 0x000fe40000004100 */
[C---:B------:R-:W-:Y:S01]  /*6d30*/  FMUL R7, R70.reuse, R7 ;  /* 0x0000000746077220 */ /* 0x040fe20000400000 */
[C---:B------:R-:W-:Y:S01]  /*6d40*/  FMUL R10, R70.reuse, R10 ;  /* 0x0000000a460a7220 */ /* 0x040fe20000400000 */
[C---:B------:R-:W-:Y:S01]  /*6d50*/  FFMA R6, R71.reuse, R3, R6 ;  /* 0x0000000347067223 */ /* 0x040fe20000000006 */
[C---:B------:R-:W-:Y:S01]  /*6d60*/  FMUL R11, R70.reuse, R11 ;  /* 0x0000000b460b7220 */ /* 0x040fe20000400000 */
[C---:B------:R-:W-:Y:S01]  /*6d70*/  FFMA R7, R71.reuse, R72, R7 ;  /* 0x0000004847077223 */ /* 0x040fe20000000007 */
[C---:B------:R-:W-:Y:S01]  /*6d80*/  FFMA R8, R71.reuse, R73, R8 ;  /* 0x0000004947087223 */ /* 0x040fe20000000008 */
[C---:B------:R-:W-:Y:S01]  /*6d90*/  FFMA R9, R71.reuse, R74, R9 ;  /* 0x0000004a47097223 */ /* 0x040fe20000000009 */
[C---:B------:R-:W-:Y:S01]  /*6da0*/  FFMA R10, R71.reuse, R75, R10 ;  /* 0x0000004b470a7223 */ /* 0x040fe2000000000a */
[C---:B------:R-:W-:Y:S01]  /*6db0*/  FFMA R11, R71.reuse, R76, R11 ;  /* 0x0000004c470b7223 */ /* 0x040fe2000000000b */
[C---:B------:R-:W-:Y:S01]  /*6dc0*/  FFMA R12, R71.reuse, R77, R12 ;  /* 0x0000004d470c7223 */ /* 0x040fe2000000000c */
[----:B------:R-:W-:Y:S01]  /*6dd0*/  FFMA R13, R71, R78, R13 ;  /* 0x0000004e470d7223 */ /* 0x000fe2000000000d */
[----:B------:R-:W-:Y:S01]  /*6de0*/  F2FP.SATFINITE.E4M3.F32.PACK_AB_MERGE_C R76, R7, R6, RZ ;  /* 0x00000006074c723e */ /* 0x000fe200048070ff */
[--C-:B------:R-:W-:Y:S02]  /*6df0*/  HADD2.F32 R74, -RZ, R129.reuse.H0_H0 ;  /* 0x20000081ff4a7230 */ /* 0x100fe40000004100 */
[C---:B------:R-:W-:Y:S01]  /*6e00*/  FMUL R7, R70.reuse, R24 ;  /* 0x0000001846077220 */ /* 0x040fe20000400000 */
[----:B------:R-:W-:Y:S01]  /*6e10*/  HADD2.F32 R75, -RZ, R129.H1_H1 ;  /* 0x30000081ff4b7230 */ /* 0x000fe20000004100 */
[----:B------:R-:W-:Y:S01]  /*6e20*/  F2FP.SATFINITE.E4M3.F32.PACK_AB_MERGE_C R129, R11, R10, RZ ;  /* 0x0000000a0b81723e */ /* 0x000fe200048070ff */
        /* <DEDUP_REMOVED lines=17> */
[C---:B------:R-:W-:Y:S01]  /*6f40*/  FMUL R3, R70.reuse, R22 ;  /* 0x0000001646037220 */ /* 0x040fe20000400000 */
[----:B------:R-:W-:Y:S01]  /*6f50*/  F2FP.SATFINITE.E4M3.F32.PACK_AB_MERGE_C R18, R19, R18, RZ ;  /* 0x000000121312723e */ /* 0x000fe200048070ff */
[C---:B------:R-:W-:Y:S01]  /*6f60*/  FMUL R22, R70.reuse, R29 ;  /* 0x0000001d46167220 */ /* 0x040fe20000400000 */
[C---:B------:R-:W-:Y:S01]  /*6f70*/  FMUL R29, R70.reuse, R36 ;  /* 0x00000024461d7220 */ /* 0x040fe20000400000 */
[C---:B------:R-:W-:Y:S01]  /*6f80*/  FFMA R3, R71.reuse, R87, R3 ;  /* 0x0000005747037223 */ /* 0x040fe20000000003 */
[C---:B------:R-:W-:Y:S01]  /*6f90*/  FMUL R6, R70.reuse, R23 ;  /* 0x0000001746067220 */ /* 0x040fe20000400000 */
[C---:B------:R-:W-:Y:S01]  /*6fa0*/  FMUL R11, R70.reuse, R26 ;  /* 0x0000001a460b7220 */ /* 0x040fe20000400000 */
[C---:B------:R-:W-:Y:S01]  /*6fb0*/  FMUL R26, R70.reuse, R33 ;  /* 0x00000021461a7220 */ /* 0x040fe20000400000 */
[C---:B------:R-:W-:Y:S01]  /*6fc0*/  FMUL R33, R70.reuse, R40 ;  /* 0x0000002846217220 */ /* 0x040fe20000400000 */
[C---:B------:R-:W-:Y:S01]  /*6fd0*/  FFMA R6, R71.reuse, R88, R6 ;  /* 0x0000005847067223 */ /* 0x040fe20000000006 */
[C---:B------:R-:W-:Y:S01]  /*6fe0*/  FFMA R7, R71.reuse, R89, R7 ;  /* 0x0000005947077223 */ /* 0x040fe20000000007 */
[C---:B------:R-:W-:Y:S01]  /*6ff0*/  FFMA R10, R71.reuse, R90, R10 ;  /* 0x0000005a470a7223 */ /* 0x040fe2000000000a */
[C---:B------:R-:W-:Y:S01]  /*7000*/  FFMA R11, R71.reuse, R91, R11 ;  /* 0x0000005b470b7223 */ /* 0x040fe2000000000b */
[----:B------:R-:W-:Y:S01]  /*7010*/  FMUL R20, R70, R27 ;  /* 0x0000001b46147220 */ /* 0x000fe20000400000 */
[----:B------:R-:W-:Y:S01]  /*7020*/  F2FP.SATFINITE.E4M3.F32.PACK_AB_MERGE_C R3, R6, R3, RZ ;  /* 0x000000030603723e */ /* 0x000fe200048070ff */
[C---:B------:R-:W-:Y:S01]  /*7030*/  FMUL R23, R70.reuse, R30 ;  /* 0x0000001e46177220 */ /* 0x040fe20000400000 */
[C---:B------:R-:W-:Y:S01]  /*7040*/  FMUL R30, R70.reuse, R37 ;  /* 0x00000025461e7220 */ /* 0x040fe20000400000 */
[C---:B------:R-:W-:Y:S01]  /*7050*/  FFMA R20, R71.reuse, R92, R20 ;  /* 0x0000005c47147223 */ /* 0x040fe20000000014 */
[C---:B------:R-:W-:Y:S01]  /*7060*/  FFMA R21, R71.reuse, R93, R21 ;  /* 0x0000005d47157223 */ /* 0x040fe20000000015 */
[C---:B------:R-:W-:Y:S01]  /*7070*/  FFMA R22, R71.reuse, R94, R22 ;  /* 0x0000005e47167223 */ /* 0x040fe20000000016 */
[C---:B------:R-:W-:Y:S01]  /*7080*/  FFMA R23, R71.reuse, R95, R23 ;  /* 0x0000005f47177223 */ /* 0x040fe20000000017 */
[C---:B------:R-:W-:Y:S01]  /*7090*/  FMUL R37, R70.reuse, R44 ;  /* 0x0000002c46257220 */ /* 0x040fe20000400000 */
        /* <DEDUP_REMOVED lines=11> */
[----:B------:R-:W-:Y:S01]  /*7150*/  FMUL R38, R70, R45 ;  /* 0x0000002d46267220 */ /* 0x000fe20000400000 */
[C---:B------:R-:W-:Y:S01]  /*7160*/  FFMA R28, R71.reuse, R100, R28 ;  /* 0x00000064471c7223 */ /* 0x040fe2000000001c */
[----:B------:R-:W-:Y:S01]  /*7170*/  F2FP.SATFINITE.E4M3.F32.PACK_AB_MERGE_C R6, R22, R21, R6 ;  /* 0x000000151606723e */ /* 0x000fe20004807006 */
[C---:B------:R-:W-:Y:S01]  /*7180*/  FFMA R29, R71.reuse, R101, R29 ;  /* 0x00000065471d7223 */ /* 0x040fe2000000001d */
[C---:B------:R-:W-:Y:S01]  /*7190*/  FFMA R30, R71.reuse, R102, R30 ;  /* 0x00000066471e7223 */ /* 0x040fe2000000001e */
[----:B------:R-:W-:Y:S01]  /*71a0*/  FFMA R31, R71, R103, R31 ;  /* 0x00000067471f7223 */ /* 0x000fe2000000001f */
[C---:B------:R-:W-:Y:S01]  /*71b0*/  FMUL R45, R70.reuse, R52 ;  /* 0x00000034462d7220 */ /* 0x040fe20000400000 */
[C---:B------:R-:W-:Y:S01]  /*71c0*/  FMUL R52, R70.reuse, R59 ;  /* 0x0000003b46347220 */ /* 0x040fe20000400000 */
[C---:B------:R-:W-:Y:S01]  /*71d0*/  FMUL R59, R70.reuse, R66 ;  /* 0x00000042463b7220 */ /* 0x040fe20000400000 */
[----:B------:R-:W-:Y:S01]  /*71e0*/  F2FP.SATFINITE.E4M3.F32.PACK_AB_MERGE_C R66, R13, R12, R14 ;  /* 0x0000000c0d42723e */ /* 0x000fe2000480700e */
[C---:B------:R-:W-:Y:S01]  /*71f0*/  FMUL R32, R70.reuse, R39 ;  /* 0x0000002746207220 */ /* 0x040fe20000400000 */
[--C-:B------:R-:W-:Y:S02]  /*7200*/  HADD2.F32 R107, -RZ, R108.reuse.H0_H0 ;  /* 0x2000006cff6b7230 */ /* 0x100fe40000004100 */
[C---:B------:R-:W-:Y:S01]  /*7210*/  FMUL R35, R70.reuse, R42 ;  /* 0x0000002a46237220 */ /* 0x040fe20000400000 */
[----:B------:R-:W-:Y:S02]  /*7220*/  HADD2.F32 R108, -RZ, R108.H1_H1 ;  /* 0x3000006cff6c7230 */ /* 0x000fe40000004100 */
[C---:B------:R-:W-:Y:S01]  /*7230*/  FFMA R32, R71.reuse, R104, R32 ;  /* 0x0000006847207223 */ /* 0x040fe20000000020 */
[----:B------:R-:W-:Y:S01]  /*7240*/  FMUL R36, R70, R43 ;  /* 0x0000002b46247220 */ /* 0x000fe20000400000 */
[C---:B------:R-:W-:Y:S01]  /*7250*/  FFMA R33, R71.reuse, R105, R33 ;  /* 0x0000006947217223 */ /* 0x040fe20000000021 */
[C---:B------:R-:W-:Y:S01]  /*7260*/  FFMA R34, R71.reuse, R106, R34 ;  /* 0x0000006a47227223 */ /* 0x040fe20000000022 */
[--C-:B------:R-:W-:Y:S01]  /*7270*/  HADD2.F32 R111, -RZ, R112.reuse.H0_H0 ;  /* 0x20000070ff6f7230 */ /* 0x100fe20000004100 */
[----:B------:R-:W-:Y:S01]  /*7280*/  F2FP.SATFINITE.E4M3.F32.PACK_AB_MERGE_C R32, R32, R31, RZ ;  /* 0x0000001f2020723e */ /* 0x000fe200048070ff */
[C---:B------:R-:W-:Y:S01]  /*7290*/  FFMA R35, R71.reuse, R107, R35 ;  /* 0x0000006b47237223 */ /* 0x040fe20000000023 */
[----:B------:R-:W-:Y:S02]  /*72a0*/  HADD2.F32 R112, -RZ, R112.H1_H1 ;  /* 0x30000070ff707230 */ /* 0x000fe40000004100 */
[----:B------:R-:W-:Y:S01]  /*72b0*/  FMUL R39, R70, R46 ;  /* 0x0000002e46277220 */ /* 0x000fe20000400000 */
[----:B------:R-:W-:Y:S01]  /*72c0*/  F2FP.SATFINITE.E4M3.F32.PACK_AB_MERGE_C R32, R30, R29, R32 ;  /* 0x0000001d1e20723e */ /* 0x000fe20004807020 */
[C---:B------:R-:W-:Y:S01]  /*72d0*/  FFMA R36, R71.reuse, R108, R36 ;  /* 0x0000006c47247223 */ /* 0x040fe20000000024 */
[C---:B------:R-:W-:Y:S01]  /*72e0*/  FMUL R40, R70.reuse, R47 ;  /* 0x0000002f46287220 */ /* 0x040fe20000400000 */
[C---:B------:R-:W-:Y:S01]  /*72f0*/  FFMA R37, R71.reuse, R109, R37 ;  /* 0x0000006d47257223 */ /* 0x040fe20000000025 */
[C---:B------:R-:W-:Y:S01]  /*7300*/  FFMA R38, R71.reuse, R110, R38 ;  /* 0x0000006e47267223 */ /* 0x040fe20000000026 */
[C---:B------:R-:W-:Y:S01]  /*7310*/  FMUL R42, R70.reuse, R49 ;  /* 0x00000031462a7220 */ /* 0x040fe20000400000 */
[--C-:B------:R-:W-:Y:S02]  /*7320*/  HADD2.F32 R115, -RZ, R116.reuse.H0_H0 ;  /* 0x20000074ff737230 */ /* 0x100fe40000004100 */
[C---:B------:R-:W-:Y:S01]  /*7330*/  FFMA R39, R71.reuse, R111, R39 ;  /* 0x0000006f47277223 */ /* 0x040fe20000000027 */
[----:B------:R-:W-:Y:S02]  /*7340*/  HADD2.F32 R116, -RZ, R116.H1_H1 ;  /* 0x30000074ff747230 */ /* 0x000fe40000004100 */
[C---:B------:R-:W-:Y:S01]  /*7350*/  FMUL R43, R70.reuse, R50 ;  /* 0x00000032462b7220 */ /* 0x040fe20000400000 */
[C---:B------:R-:W-:Y:S01]  /*7360*/  FFMA R40, R71.reuse, R112, R40 ;  /* 0x0000007047287223 */ /* 0x040fe20000000028 */
[C---:B------:R-:W-:Y:S01]  /*7370*/  FMUL R44, R70.reuse, R51 ;  /* 0x00000033462c7220 */ /* 0x040fe20000400000 */
[C---:B------:R-:W-:Y:S01]  /*7380*/  FFMA R41, R71.reuse, R113, R41 ;  /* 0x0000007147297223 */ /* 0x040fe20000000029 */
[C---:B------:R-:W-:Y:S01]  /*7390*/  FMUL R50, R70.reuse, R57 ;  /* 0x0000003946327220 */ /* 0x040fe20000400000 */
[C---:B------:R-:W-:Y:S01]  /*73a0*/  FMUL R57, R70.reuse, R64 ;  /* 0x0000004046397220 */ /* 0x040fe20000400000 */
[----:B------:R-:W-:Y:S01]  /*73b0*/  FFMA R42, R71, R114, R42 ;  /* 0x00000072472a7223 */ /* 0x000fe2000000002a */
[C---:B------:R-:W-:Y:S01]  /*73c0*/  FMUL R46, R70.reuse, R53 ;  /* 0x00000035462e7220 */ /* 0x040fe20000400000 */
[--C-:B------:R-:W-:Y:S01]  /*73d0*/  HADD2.F32 R119, -RZ, R120.reuse.H0_H0 ;  /* 0x20000078ff777230 */ /* 0x100fe20000004100 */
[----:B------:R-:W-:Y:S01]  /*73e0*/  F2FP.SATFINITE.E4M3.F32.PACK_AB_MERGE_C R64, R5, R4, R76 ;  /* 0x000000040540723e */ /* 0x000fe2000480704c */
[C---:B------:R-:W-:Y:S01]  /*73f0*/  FMUL R51, R70.reuse, R58 ;  /* 0x0000003a46337220 */ /* 0x040fe20000400000 */
[C---:B------:R-:W-:Y:S01]  /*7400*/  FMUL R53, R70.reuse, R60 ;  /* 0x0000003c46357220 */ /* 0x040fe20000400000 */
[C---:B------:R-:W-:Y:S01]  /*7410*/  FFMA R43, R71.reuse, R115, R43 ;  /* 0x00000073472b7223 */ /* 0x040fe2000000002b */
[----:B------:R-:W-:Y:S02]  /*7420*/  HADD2.F32 R120, -RZ, R120.H1_H1 ;  /* 0x30000078ff787230 */ /* 0x000fe40000004100 */
[C---:B------:R-:W-:Y:S01]  /*7430*/  FMUL R47, R70.reuse, R54 ;  /* 0x00000036462f7220 */ /* 0x040fe20000400000 */
[C---:B------:R-:W-:Y:S01]  /*7440*/  FMUL R58, R70.reuse, R65 ;  /* 0x00000041463a7220 */ /* 0x040fe20000400000 */
[----:B------:R-:W-:Y:S01]  /*7450*/  FMUL R60, R70, R67 ;  /* 0x00000043463c7220 */ /* 0x000fe20000400000 */
[----:B------:R-:W-:Y:S01]  /*7460*/  F2FP.SATFINITE.E4M3.F32.PACK_AB_MERGE_C R5, R20, R11, RZ ;  /* 0x0000000b1405723e */ /* 0x000fe200048070ff */
[----:B------:R-:W-:Y:S01]  /*7470*/  FFMA R44, R71, R116, R44 ;  /* 0x00000074472c7223 */ /* 0x000fe2000000002c */
[C---:B------:R-:W-:Y:S01]  /*7480*/  FMUL R48, R70.reuse, R55 ;  /* 0x0000003746307220 */ /* 0x040fe20000400000 */
[----:B------:R-:W-:Y:S01]  /*7490*/  F2FP.SATFINITE.E4M3.F32.PACK_AB_MERGE_C R65, R9, R8, R129 ;  /* 0x000000080941723e */ /* 0x000fe20004807081 */
[----:B------:R-:W-:Y:S01]  /*74a0*/  FFMA R45, R71, R117, R45 ;  /* 0x00000075472d7223 */ /* 0x000fe2000000002d */
[----:B------:R-:W-:Y:S01]  /*74b0*/  F2FP.SATFINITE.E4M3.F32.PACK_AB_MERGE_C R67, R17, R16, R18 ;  /* 0x000000101143723e */ /* 0x000fe20004807012 */
[----:B------:R-:W-:Y:S01]  /*74c0*/  FMUL R49, R70, R56 ;  /* 0x0000003846317220 */ /* 0x000fe20000400000 */
[C---:B------:R-:W-:Y:S01]  /*74d0*/  FFMA R46, R71.reuse, R118, R46 ;  /* 0x00000076472e7223 */ /* 0x040fe2000000002e */
[--C-:B------:R-:W-:Y:S02]  /*74e0*/  HADD2.F32 R123, -RZ, R124.reuse.H0_H0 ;  /* 0x2000007cff7b7230 */ /* 0x100fe40000004100 */
[C---:B------:R-:W-:Y:S01]  /*74f0*/  FFMA R47, R71.reuse, R119, R47 ;  /* 0x00000077472f7223 */ /* 0x040fe2000000002f */
[----:B------:R1:W-:Y:S01]  /*7500*/  STS.128 [R138+UR43+0x2200], R64 ;  /* 0x002200408a007988 */ /* 0x0003e20008000c2b */
[----:B------:R-:W-:Y:S01]  /*7510*/  HADD2.F32 R124, -RZ, R124.H1_H1 ;  /* 0x3000007cff7c7230 */ /* 0x000fe20000004100 */
[----:B------:R-:W-:Y:S01]  /*7520*/  F2FP.SATFINITE.E4M3.F32.PACK_AB_MERGE_C R5, R10, R7, R5 ;  /* 0x000000070a05723e */ /* 0x000fe20004807005 */
[C---:B------:R-:W-:Y:S01]  /*7530*/  FFMA R48, R71.reuse, R120, R48 ;  /* 0x0000007847307223 */ /* 0x040fe20000000030 */
[----:B------:R-:W-:Y:S01]  /*7540*/  F2FP.SATFINITE.E4M3.F32.PACK_AB_MERGE_C R7, R28, R27, RZ ;  /* 0x0000001b1c07723e */ /* 0x000fe200048070ff */
        /* <DEDUP_REMOVED lines=8> */
[----:B------:R-:W-:Y:S01]  /*75d0*/  FMUL R56, R70, R63 ;  /* 0x0000003f46387220 */ /* 0x000fe20000400000 */
[----:B------:R-:W-:Y:S01]  /*75e0*/  F2FP.SATFINITE.E4M3.F32.PACK_AB_MERGE_C R4, R2, R0, R3 ;  /* 0x000000000204723e */ /* 0x000fe20004807003 */
[C---:B------:R-:W-:Y:S01]  /*75f0*/  FFMA R53, R71.reuse, R125, R53 ;  /* 0x0000007d47357223 */ /* 0x040fe20000000035 */
[----:B------:R-:W-:Y:S01]  /*7600*/  F2FP.SATFINITE.E4M3.F32.PACK_AB_MERGE_C R7, R26, R25, R7 ;  /* 0x000000191a07723e */ /* 0x000fe20004807007 */
[C---:B------:R-:W-:Y:S01]  /*7610*/  FFMA R54, R71.reuse, R126, R54 ;  /* 0x0000007e47367223 */ /* 0x040fe20000000036 */
[C---:B------:R-:W-:Y:S01]  /*7620*/  FFMA R55, R71.reuse, R127, R55 ;  /* 0x0000007f47377223 */ /* 0x040fe20000000037 */
[----:B------:R-:W-:Y:S01]  /*7630*/  F2FP.SATFINITE.E4M3.F32.PACK_AB_MERGE_C R35, R36, R35, RZ ;  /* 0x000000232423723e */ /* 0x000fe200048070ff */
[C---:B------:R-:W-:Y:S01]  /*7640*/  FFMA R56, R71.reuse, R128, R56 ;  /* 0x0000008047387223 */ /* 0x040fe20000000038 */
[----:B------:R1:W-:Y:S01]  /*7650*/  STS.128 [R137+0x2010], R4 ;  /* 0x0020100489007388 */ /* 0x0003e20000000c00 */
[----:B------:R-:W-:Y:S01]  /*7660*/  F2FP.SATFINITE.E4M3.F32.PACK_AB_MERGE_C R39, R40, R39, RZ ;  /* 0x000000272827723e */ /* 0x000fe200048070ff */
[C---:B------:R-:W-:Y:S01]  /*7670*/  FFMA R57, R71.reuse, R72, R57 ;  /* 0x0000004847397223 */ /* 0x040fe20000000039 */
[----:B------:R-:W-:Y:S01]  /*7680*/  F2FP.SATFINITE.E4M3.F32.PACK_AB_MERGE_C R43, R44, R43, RZ ;  /* 0x0000002b2c2b723e */ /* 0x000fe200048070ff */
[C---:B------:R-:W-:Y:S01]  /*7690*/  FFMA R58, R71.reuse, R73, R58 ;  /* 0x00000049473a7223 */ /* 0x040fe2000000003a */
[C---:B------:R-:W-:Y:S01]  /*76a0*/  FFMA R59, R71.reuse, R74, R59 ;  /* 0x0000004a473b7223 */ /* 0x040fe2000000003b */
[----:B------:R-:W-:Y:S01]  /*76b0*/  F2FP.SATFINITE.E4M3.F32.PACK_AB_MERGE_C R33, R34, R33, R35 ;  /* 0x000000212221723e */ /* 0x000fe20004807023 */
[----:B------:R-:W-:Y:S01]  /*76c0*/  FFMA R60, R71, R75, R60 ;  /* 0x0000004b473c7223 */ /* 0x000fe2000000003c */
[----:B------:R-:W-:Y:S02]  /*76d0*/  F2FP.SATFINITE.E4M3.F32.PACK_AB_MERGE_C R34, R38, R37, R39 ;  /* 0x000000252622723e */ /* 0x000fe40004807027 */
[----:B------:R-:W-:Y:S02]  /*76e0*/  F2FP.SATFINITE.E4M3.F32.PACK_AB_MERGE_C R35, R42, R41, R43 ;  /* 0x000000292a23723e */ /* 0x000fe4000480702b */
[----:B------:R-:W-:Y:S02]  /*76f0*/  F2FP.SATFINITE.E4M3.F32.PACK_AB_MERGE_C R51, R52, R51, RZ ;  /* 0x000000333433723e */ /* 0x000fe400048070ff */
[----:B------:R-:W-:Y:S01]  /*7700*/  F2FP.SATFINITE.E4M3.F32.PACK_AB_MERGE_C R48, R48, R47, RZ ;  /* 0x0000002f3030723e */ /* 0x000fe200048070ff */
[----:B------:R1:W-:Y:S01]  /*7710*/  STS.128 [R146+0x2020], R32 ;  /* 0x0020202092007388 */ /* 0x0003e20000000c00 */
[----:B------:R-:W-:Y:S02]  /*7720*/  F2FP.SATFINITE.E4M3.F32.PACK_AB_MERGE_C R55, R56, R55, RZ ;  /* 0x000000373837723e */ /* 0x000fe400048070ff */
[----:B------:R-:W-:Y:S02]  /*7730*/  F2FP.SATFINITE.E4M3.F32.PACK_AB_MERGE_C R59, R60, R59, RZ ;  /* 0x0000003b3c3b723e */ /* 0x000fe400048070ff */
[----:B------:R-:W-:Y:S02]  /*7740*/  F2FP.SATFINITE.E4M3.F32.PACK_AB_MERGE_C R49, R50, R49, R51 ;  /* 0x000000313231723e */ /* 0x000fe40004807033 */
[----:B------:R-:W-:Y:S02]  /*7750*/  F2FP.SATFINITE.E4M3.F32.PACK_AB_MERGE_C R48, R46, R45, R48 ;  /* 0x0000002d2e30723e */ /* 0x000fe40004807030 */
[----:B------:R-:W-:Y:S02]  /*7760*/  F2FP.SATFINITE.E4M3.F32.PACK_AB_MERGE_C R50, R54, R53, R55 ;  /* 0x000000353632723e */ /* 0x000fe40004807037 */
[----:B------:R-:W-:Y:S05]  /*7770*/  F2FP.SATFINITE.E4M3.F32.PACK_AB_MERGE_C R51, R58, R57, R59 ;  /* 0x000000393a33723e */ /* 0x000fea000480703b */
[----:B------:R1:W-:Y:S01]  /*7780*/  STS.128 [R145+0x2030], R48 ;  /* 0x0020303091007388 */ /* 0x0003e20000000c00 */
[----:B------:R-:W-:Y:S01]  /*7790*/  @!PT LDS RZ, [RZ] ;  /* 0x00000000fffff984 */ /* 0x000fe20000000800 */
[----:B------:R-:W-:Y:S01]  /*77a0*/  @!PT LDS RZ, [RZ] ;  /* 0x00000000fffff984 */ /* 0x000fe20000000800 */
[----:B------:R-:W-:Y:S01]  /*77b0*/  @!PT LDS RZ, [RZ] ;  /* 0x00000000fffff984 */ /* 0x000fe20000000800 */
[----:B------:R-:W-:Y:S01]  /*77c0*/  @!PT LDS RZ, [RZ] ;  /* 0x00000000fffff984 */ /* 0x000fe20000000800 */
[----:B------:R3:W-:Y:S07]  /*77d0*/  MEMBAR.ALL.CTA ;  /* 0x0000000000007992 */ /* 0x0007ee0000008000 */
[----:B---3--:R-:W3:Y:S02]  /*77e0*/  FENCE.VIEW.ASYNC.S ;  /* 0x00000000000073c6 */ /* 0x008ee40000000000 */
[----:B---3--:R-:W-:Y:S06]  /*77f0*/  BAR.SYNC.DEFER_BLOCKING 0x1, 0x80 ;  /* 0x0042000000007b1d */ /* 0x008fec0000010000 */
[----:B------:R-:W-:Y:S05]  /*7800*/  @P0 BRA `(.L_x_99) ;  /* 0x0000000000880947 */ /* 0x000fea0003800000 */
[----:B------:R-:W3:Y:S01]  /*7810*/  LDCU.128 UR12, c[0x0][0xb90] ;  /* 0x00017200ff0c77ac */ /* 0x000ee20008000c00 */
[----:B------:R-:W4:Y:S01]  /*7820*/  LDCU UR18, c[0x0][0xba0] ;  /* 0x00017400ff1277ac */ /* 0x000f220008000800 */
[----:B------:R-:W-:Y:S02]  /*7830*/  USHF.L.U32 UR10, UR44, 0x7, URZ ;  /* 0x000000072c0a7899 */ /* 0x000fe400080006ff */
[----:B------:R-:W-:Y:S02]  /*7840*/  UISETP.NE.AND UP0, UPT, UR60, 0x1, UPT ;  /* 0x000000013c00788c */ /* 0x000fe4000bf05270 */
[----:B------:R-:W-:Y:S01]  /*7850*/  UIMAD.WIDE.U32 UR4, UR10, UR61, URZ ;  /* 0x0000003d0a0472a5 */ /* 0x000fe2000f8e00ff */
[----:B------:R-:W5:Y:S01]  /*7860*/  LDCU.64 UR16, c[0x0][0x348] ;  /* 0x00006900ff1077ac */ /* 0x000f620008000a00 */
[----:B------:R-:W-:Y:S02]  /*7870*/  UIADD3 UR8, UPT, UPT, UR43, 0x2200, URZ ;  /* 0x000022002b087890 */ /* 0x000fe4000fffe0ff */
[----:B---3--:R-:W-:Y:S02]  /*7880*/  UISETP.NE.AND UP1, UPT, UR14, 0x1, UPT ;  /* 0x000000010e00788c */ /* 0x008fe4000bf25270 */
[----:B------:R-:W-:Y:S02]  /*7890*/  USHF.L.U32 UR9, UR45, 0x6, URZ ;  /* 0x000000062d097899 */ /* 0x000fe400080006ff */
[----:B------:R-:W-:Y:S01]  /*78a0*/  MOV R147, UR8 ;  /* 0x0000000800937c02 */ /* 0x000fe20008000f00 */
[----:B------:R-:W-:Y:S02]  /*78b0*/  UMOV UR4, UR5 ;  /* 0x0000000500047c82 */ /* 0x000fe40008000000 */
[----:B------:R-:W-:Y:S01]  /*78c0*/  USHF.R.U32.HI UR4, URZ, UR62, UR4 ;  /* 0x0000003eff047299 */ /* 0x000fe20008011604 */
[----:B------:R-:W-:Y:S03]  /*78d0*/  R2UR UR8, R147 ;  /* 0x00000000930872ca */ /* 0x000fe600000e0000 */
[----:B------:R-:W-:Y:S02]  /*78e0*/  USEL UR11, UR10, UR4, !UP0 ;  /* 0x000000040a0b7287 */ /* 0x000fe4000c000000 */
[----:B------:R-:W-:Y:S02]  /*78f0*/  UISETP.NE.AND UP0, UPT, UR63, 0x1, UPT ;  /* 0x000000013f00788c */ /* 0x000fe4000bf05270 */
[----:B------:R-:W-:Y:S07]  /*7900*/  UIMAD.WIDE.U32 UR4, UR11, UR12, URZ ;  /* 0x0000000c0b0472a5 */ /* 0x000fee000f8e00ff */
[----:B------:R-:W-:Y:S02]  /*7910*/  UMOV UR4, UR5 ;  /* 0x0000000500047c82 */ /* 0x000fe40008000000 */
[----:B------:R-:W-:Y:S04]  /*7920*/  USHF.R.U32.HI UR4, URZ, UR13, UR4 ;  /* 0x0000000dff047299 */ /* 0x000fe80008011604 */
[----:B------:R-:W-:Y:S02]  /*7930*/  USEL UR12, UR11, UR4, !UP0 ;  /* 0x000000040b0c7287 */ /* 0x000fe4000c000000 */
[----:B-----5:R-:W-:Y:S02]  /*7940*/  UIADD3 UR4, UP0, UPT, UR16, 0x780, URZ ;  /* 0x0000078010047890 */ /* 0x020fe4000ff1e0ff */
[----:B------:R-:W-:Y:S07]  /*7950*/  UIMAD.WIDE.U32 UR6, UR12, UR15, URZ ;  /* 0x0000000f0c0672a5 */ /* 0x000fee000f8e00ff */
[----:B------:R-:W-:Y:S01]  /*7960*/  UMOV UR5, UR7 ;  /* 0x0000000700057c82 */ /* 0x000fe20008000000 */
[----:B------:R-:W-:Y:S02]  /*7970*/  UIADD3 UR7, UPT, UPT, -UR11, URZ, URZ ;  /* 0x000000ff0b077290 */ /* 0x000fe4000fffe1ff */
[----:B----4-:R-:W-:Y:S02]  /*7980*/  USHF.R.U32.HI UR5, URZ, UR18, UR5 ;  /* 0x00000012ff057299 */ /* 0x010fe40008011605 */
[----:B------:R-:W-:Y:S02]  /*7990*/  UIMAD UR10, UR60, UR7, UR10 ;  /* 0x000000073c0a72a4 */ /* 0x000fe4000f8e020a */
[----:B------:R-:W-:Y:S02]  /*79a0*/  USEL UR13, UR12, UR5, !UP1 ;  /* 0x000000050c0d7287 */ /* 0x000fe4000c800000 */
[----:B------:R-:W-:Y:S02]  /*79b0*/  UIADD3 UR5, UPT, UPT, -UR12, URZ, URZ ;  /* 0x000000ff0c057290 */ /* 0x000fe4000fffe1ff */
[----:B------:R-:W-:Y:S02]  /*79c0*/  UIADD3 UR6, UPT, UPT, -UR13, URZ, URZ ;  /* 0x000000ff0d067290 */ /* 0x000fe4000fffe1ff */
[----:B------:R-:W-:Y:S02]  /*79d0*/  UIMAD UR11, UR63, UR5, UR11 ;  /* 0x000000053f0b72a4 */ /* 0x000fe4000f8e020b */
[----:B------:R-:W-:Y:S02]  /*79e0*/  UIMAD UR12, UR14, UR6, UR12 ;  /* 0x000000060e0c72a4 */ /* 0x000fe4000f8e020c */
[----:B------:R-:W-:Y:S09]  /*79f0*/  UIADD3.X UR5, UPT, UPT, URZ, UR17, URZ, UP0, !UPT ;  /* 0x00000011ff057290 */ /* 0x000ff200087fe4ff */
[----:B------:R3:W-:Y:S01]  /*7a00*/  UTMASTG.5D.IM2COL [UR8], [UR4] ;  /* 0x00000008040073b5 */ /* 0x0007e20008060000 */
[----:B------:R0:W-:Y:S01]  /*7a10*/  UTMACMDFLUSH ;  /* 0x00000000000079b7 */ /* 0x0001e20000000000 */
[----:B---3--:R-:W-:Y:S04]  /*7a20*/  DEPBAR.LE SB0, 0x0 ;  /* 0x000080000000791a */ /* 0x008fe80000000000 */
.L_x_99:
[----:B------:R-:W-:Y:S05]  /*7a30*/  BSYNC.RECONVERGENT B0 ;  /* 0x0000000000007941 */ /* 0x000fea0003800200 */
.L_x_98:
[----:B------:R-:W-:Y:S01]  /*7a40*/  R2UR UR5, R131 ;  /* 0x00000000830572ca */ /* 0x000fe200000e0000 */
[----:B------:R-:W-:Y:S01]  /*7a50*/  BAR.SYNC.DEFER_BLOCKING 0x1, 0x80 ;  /* 0x0042000000007b1d */ /* 0x000fe20000010000 */
[----:B------:R-:W-:Y:S01]  /*7a60*/  R2UR UR4, R132 ;  /* 0x00000000840472ca */ /* 0x000fe200000e0000 */
[----:B------:R-:W-:Y:S01]  /*7a70*/  UISETP.NE.AND UP0, UPT, UR46, URZ, UPT ;  /* 0x000000ff2e00728c */ /* 0x000fe2000bf05270 */
[C---:B------:R-:W-:Y:S01]  /*7a80*/  ISETP.NE.AND P0, PT, R68.reuse, 0x2, PT ;  /* 0x000000024400780c */ /* 0x040fe20003f05270 */
[----:B------:R-:W-:Y:S01]  /*7a90*/  IMAD.MOV.U32 R16, RZ, RZ, R144 ;  /* 0x000000ffff107224 */ /* 0x000fe200078e0090 */
[----:B------:R-:W-:Y:S02]  /*7aa0*/  LOP3.LUT R135, R135, 0x1, RZ, 0x3c, !PT ;  /* 0x0000000187877812 */ /* 0x000fe400078e3cff */
[----:B------:R-:W-:Y:S02]  /*7ab0*/  SEL R0, RZ, 0x1, P0 ;  /* 0x00000001ff007807 */ /* 0x000fe40000000000 */
[----:B------:R-:W-:Y:S02]  /*7ac0*/  SEL R68, R68, RZ, P0 ;  /* 0x000000ff44447207 */ /* 0x000fe40000000000 */
[----:B------:R-:W-:Y:S01]  /*7ad0*/  LOP3.LUT R136, R136, R0, RZ, 0x3c, !PT ;  /* 0x0000000088887212 */ /* 0x000fe200078e3cff */
[----:B------:R-:W-:Y:S02]  /*7ae0*/  UIADD3 UR45, UPT, UPT, UR36, UR5, URZ ;  /* 0x00000005242d7290 */ /* 0x000fe4000fffe0ff */
[----:B------:R-:W-:Y:S01]  /*7af0*/  UIADD3 UR44, UPT, UPT, UR37, UR4, URZ ;  /* 0x00000004252c7290 */ /* 0x000fe2000fffe0ff */
[----:B------:R-:W-:Y:S11]  /*7b00*/  BRA.U UP0, `(.L_x_100) ;  /* 0xffffffd900c07547 */ /* 0x000ff6000b83ffff */
[----:B------:R-:W-:Y:S05]  /*7b10*/  EXIT ;  /* 0x000000000000794d */ /* 0x000fea0003800000 */
.L_x_20:
[----:B------:R-:W-:Y:S07]  /*7b20*/  MOV R0, UR9 ;  /* 0x0000000900007c02 */ /* 0x000fee0008000f00 */
.L_x_101:
[----:B--2---:R2:W3:Y:S02]  /*7b30*/  SYNCS.PHASECHK.TRANS64.TRYWAIT P0, [R0+URZ+0x88], R4 ;  /* 0x00008804000075a7 */ /* 0x0044e400080011ff */
[----:B---3--:R-:W-:Y:S05]  /*7b40*/  @!P0 NANOSLEEP.SYNCS 0x989680 ;  /* 0x009896800000895d */ /* 0x008fea0003900000 */
[----:B------:R-:W3:Y:S02]  /*7b50*/  @!P0 SYNCS.PHASECHK.TRANS64 P0, [R0+URZ+0x88], R4 ;  /* 0x00008804000085a7 */ /* 0x000ee400080010ff */
[----:B---3--:R-:W-:Y:S05]  /*7b60*/  @!P0 BRA `(.L_x_101) ;  /* 0xfffffffc00f08947 */ /* 0x008fea000383ffff */
[----:B------:R-:W-:Y:S05]  /*7b70*/  BRA `(.L_x_19) ;  /* 0xffffff9c00a07947 */ /* 0x000fea000383ffff */
.L_x_26:
[----:B------:R-:W-:Y:S07]  /*7b80*/  MOV R0, UR9 ;  /* 0x0000000900007c02 */ /* 0x000fee0008000f00 */
.L_x_102:
[----:B--2---:R2:W4:Y:S02]  /*7b90*/  SYNCS.PHASECHK.TRANS64.TRYWAIT P0, [R0+URZ+0x88], R4 ;  /* 0x00008804000075a7 */ /* 0x00452400080011ff */
[----:B----4-:R-:W-:Y:S05]  /*7ba0*/  @!P0 NANOSLEEP.SYNCS 0x989680 ;  /* 0x009896800000895d */ /* 0x010fea0003900000 */
[----:B------:R-:W4:Y:S02]  /*7bb0*/  @!P0 SYNCS.PHASECHK.TRANS64 P0, [R0+URZ+0x88], R4 ;  /* 0x00008804000085a7 */ /* 0x000f2400080010ff */
[----:B----4-:R-:W-:Y:S05]  /*7bc0*/  @!P0 BRA `(.L_x_102) ;  /* 0xfffffffc00f08947 */ /* 0x010fea000383ffff */
[----:B------:R-:W-:Y:S05]  /*7bd0*/  BRA `(.L_x_25) ;  /* 0xffffffa400307947 */ /* 0x000fea000383ffff */
.L_x_30:
[----:B-1----:R-:W-:-:S07]  /*7be0*/  MOV R0, UR30 ;  /* 0x0000001e00007c02 */ /* 0x002fce0008000f00 */
.L_x_103:
[----:B-1----:R1:W2:Y:S02]  /*7bf0*/  SYNCS.PHASECHK.TRANS64.TRYWAIT P0, [R0+URZ+0x130], R3 ;  /* 0x00013003000075a7 */ /* 0x0022a400080011ff */
[----:B--2---:R-:W-:Y:S05]  /*7c00*/  @!P0 NANOSLEEP.SYNCS 0x989680 ;  /* 0x009896800000895d */ /* 0x004fea0003900000 */
[----:B------:R-:W2:Y:S02]  /*7c10*/  @!P0 SYNCS.PHASECHK.TRANS64 P0, [R0+URZ+0x130], R3 ;  /* 0x00013003000085a7 */ /* 0x000ea400080010ff */
[----:B--2---:R-:W-:Y:S05]  /*7c20*/  @!P0 BRA `(.L_x_103) ;  /* 0xfffffffc00f08947 */ /* 0x004fea000383ffff */
[----:B------:R-:W-:Y:S05]  /*7c30*/  BRA `(.L_x_104) ;  /* 0xffffffa800007947 */ /* 0x000fea000383ffff */
.L_x_34:
[----:B------:R-:W-:-:S07]  /*7c40*/  MOV R0, UR4 ;  /* 0x0000000400007c02 */ /* 0x000fce0008000f00 */
.L_x_105:
[----:B-1----:R1:W2:Y:S02]  /*7c50*/  SYNCS.PHASECHK.TRANS64.TRYWAIT P0, [R0+URZ], R2 ;  /* 0x00000002000075a7 */ /* 0x0022a400080011ff */
[----:B--2---:R-:W-:Y:S05]  /*7c60*/  @!P0 NANOSLEEP.SYNCS 0x989680 ;  /* 0x009896800000895d */ /* 0x004fea0003900000 */
[----:B------:R-:W2:Y:S02]  /*7c70*/  @!P0 SYNCS.PHASECHK.TRANS64 P0, [R0+URZ], R2 ;  /* 0x00000002000085a7 */ /* 0x000ea400080010ff */
[----:B--2---:R-:W-:Y:S05]  /*7c80*/  @!P0 BRA `(.L_x_105) ;  /* 0xfffffffc00f08947 */ /* 0x004fea000383ffff */
[----:B------:R-:W-:Y:S05]  /*7c90*/  BRA `(.L_x_106) ;  /* 0xffffffac00987947 */ /* 0x000fea000383ffff */
.L_x_35:
[----:B------:R-:W-:-:S07]  /*7ca0*/  MOV R0, UR5 ;  /* 0x0000000500007c02 */ /* 0x000fce0008000f00 */
.L_x_107:
[----:B-1----:R1:W2:Y:S02]  /*7cb0*/  SYNCS.PHASECHK.TRANS64.TRYWAIT P0, [R0+URZ], R2 ;  /* 0x00000002000075a7 */ /* 0x0022a400080011ff */
[----:B--2---:R-:W-:Y:S05]  /*7cc0*/  @!P0 NANOSLEEP.SYNCS 0x989680 ;  /* 0x009896800000895d */ /* 0x004fea0003900000 */
[----:B------:R-:W2:Y:S02]  /*7cd0*/  @!P0 SYNCS.PHASECHK.TRANS64 P0, [R0+URZ], R2 ;  /* 0x00000002000085a7 */ /* 0x000ea400080010ff */
[----:B--2---:R-:W-:Y:S05]  /*7ce0*/  @!P0 BRA `(.L_x_107) ;  /* 0xfffffffc00f08947 */ /* 0x004fea000383ffff */
[----:B------:R-:W-:Y:S05]  /*7cf0*/  BRA `(.L_x_108) ;  /* 0xffffffac00a87947 */ /* 0x000fea000383ffff */
.L_x_36:
[----:B------:R-:W-:-:S07]  /*7d00*/  MOV R0, UR5 ;  /* 0x0000000500007c02 */ /* 0x000fce0008000f00 */
.L_x_109:
[----:B-1----:R1:W2:Y:S02]  /*7d10*/  SYNCS.PHASECHK.TRANS64.TRYWAIT P0, [R0+URZ], R2 ;  /* 0x00000002000075a7 */ /* 0x0022a400080011ff */
[----:B--2---:R-:W-:Y:S05]  /*7d20*/  @!P0 NANOSLEEP.SYNCS 0x989680 ;  /* 0x009896800000895d */ /* 0x004fea0003900000 */
[----:B------:R-:W2:Y:S02]  /*7d30*/  @!P0 SYNCS.PHASECHK.TRANS64 P0, [R0+URZ], R2 ;  /* 0x00000002000085a7 */ /* 0x000ea400080010ff */
[----:B--2---:R-:W-:Y:S05]  /*7d40*/  @!P0 BRA `(.L_x_109) ;  /* 0xfffffffc00f08947 */ /* 0x004fea000383ffff */
[----:B------:R-:W-:Y:S05]  /*7d50*/  BRA `(.L_x_110) ;  /* 0xffffffac00b87947 */ /* 0x000fea000383ffff */
.L_x_37:
[----:B------:R-:W-:-:S07]  /*7d60*/  MOV R0, UR5 ;  /* 0x0000000500007c02 */ /* 0x000fce0008000f00 */
.L_x_111:
[----:B-1----:R1:W2:Y:S02]  /*7d70*/  SYNCS.PHASECHK.TRANS64.TRYWAIT P0, [R0+URZ], R2 ;  /* 0x00000002000075a7 */ /* 0x0022a400080011ff */
[----:B--2---:R-:W-:Y:S05]  /*7d80*/  @!P0 NANOSLEEP.SYNCS 0x989680 ;  /* 0x009896800000895d */ /* 0x004fea0003900000 */
[----:B------:R-:W2:Y:S02]  /*7d90*/  @!P0 SYNCS.PHASECHK.TRANS64 P0, [R0+URZ], R2 ;  /* 0x00000002000085a7 */ /* 0x000ea400080010ff */
[----:B--2---:R-:W-:Y:S05]  /*7da0*/  @!P0 BRA `(.L_x_111) ;  /* 0xfffffffc00f08947 */ /* 0x004fea000383ffff */
[----:B------:R-:W-:Y:S05]  /*7db0*/  BRA `(.L_x_112) ;  /* 0xffffffac00c87947 */ /* 0x000fea000383ffff */
.L_x_38:
[----:B------:R-:W-:-:S07]  /*7dc0*/  MOV R0, UR5 ;  /* 0x0000000500007c02 */ /* 0x000fce0008000f00 */
.L_x_113:
[----:B-1----:R1:W2:Y:S02]  /*7dd0*/  SYNCS.PHASECHK.TRANS64.TRYWAIT P0, [R0+URZ], R2 ;  /* 0x00000002000075a7 */ /* 0x0022a400080011ff */
[----:B--2---:R-:W-:Y:S05]  /*7de0*/  @!P0 NANOSLEEP.SYNCS 0x989680 ;  /* 0x009896800000895d */ /* 0x004fea0003900000 */
[----:B------:R-:W2:Y:S02]  /*7df0*/  @!P0 SYNCS.PHASECHK.TRANS64 P0, [R0+URZ], R2 ;  /* 0x00000002000085a7 */ /* 0x000ea400080010ff */
[----:B--2---:R-:W-:Y:S05]  /*7e00*/  @!P0 BRA `(.L_x_113) ;  /* 0xfffffffc00f08947 */ /* 0x004fea000383ffff */
[----:B------:R-:W-:Y:S05]  /*7e10*/  BRA `(.L_x_114) ;  /* 0xffffffac00d87947 */ /* 0x000fea000383ffff */
.L_x_39:
[----:B------:R-:W-:-:S07]  /*7e20*/  MOV R0, UR5 ;  /* 0x0000000500007c02 */ /* 0x000fce0008000f00 */
.L_x_115:
[----:B-1----:R1:W2:Y:S02]  /*7e30*/  SYNCS.PHASECHK.TRANS64.TRYWAIT P0, [R0+URZ], R2 ;  /* 0x00000002000075a7 */ /* 0x0022a400080011ff */
[----:B--2---:R-:W-:Y:S05]  /*7e40*/  @!P0 NANOSLEEP.SYNCS 0x989680 ;  /* 0x009896800000895d */ /* 0x004fea0003900000 */
[----:B------:R-:W2:Y:S02]  /*7e50*/  @!P0 SYNCS.PHASECHK.TRANS64 P0, [R0+URZ], R2 ;  /* 0x00000002000085a7 */ /* 0x000ea400080010ff */
[----:B--2---:R-:W-:Y:S05]  /*7e60*/  @!P0 BRA `(.L_x_115) ;  /* 0xfffffffc00f08947 */ /* 0x004fea000383ffff */
[----:B------:R-:W-:Y:S05]  /*7e70*/  BRA `(.L_x_116) ;  /* 0xffffffac00e87947 */ /* 0x000fea000383ffff */
.L_x_40:
[----:B------:R-:W-:-:S07]  /*7e80*/  MOV R0, UR5 ;  /* 0x0000000500007c02 */ /* 0x000fce0008000f00 */
.L_x_117:
[----:B-1----:R1:W2:Y:S02]  /*7e90*/  SYNCS.PHASECHK.TRANS64.TRYWAIT P0, [R0+URZ], R2 ;  /* 0x00000002000075a7 */ /* 0x0022a400080011ff */
[----:B--2---:R-:W-:Y:S05]  /*7ea0*/  @!P0 NANOSLEEP.SYNCS 0x989680 ;  /* 0x009896800000895d */ /* 0x004fea0003900000 */
[----:B------:R-:W2:Y:S02]  /*7eb0*/  @!P0 SYNCS.PHASECHK.TRANS64 P0, [R0+URZ], R2 ;  /* 0x00000002000085a7 */ /* 0x000ea400080010ff */
[----:B--2---:R-:W-:Y:S05]  /*7ec0*/  @!P0 BRA `(.L_x_117) ;  /* 0xfffffffc00f08947 */ /* 0x004fea000383ffff */
[----:B------:R-:W-:Y:S05]  /*7ed0*/  BRA `(.L_x_118) ;  /* 0xffffffac00f87947 */ /* 0x000fea000383ffff */
.L_x_41:
[----:B------:R-:W-:-:S07]  /*7ee0*/  MOV R0, UR5 ;  /* 0x0000000500007c02 */ /* 0x000fce0008000f00 */
.L_x_119:
[----:B-1----:R1:W2:Y:S02]  /*7ef0*/  SYNCS.PHASECHK.TRANS64.TRYWAIT P0, [R0+URZ], R2 ;  /* 0x00000002000075a7 */ /* 0x0022a400080011ff */
[----:B--2---:R-:W-:Y:S05]  /*7f00*/  @!P0 NANOSLEEP.SYNCS 0x989680 ;  /* 0x009896800000895d */ /* 0x004fea0003900000 */
[----:B------:R-:W2:Y:S02]  /*7f10*/  @!P0 SYNCS.PHASECHK.TRANS64 P0, [R0+URZ], R2 ;  /* 0x00000002000085a7 */ /* 0x000ea400080010ff */
[----:B--2---:R-:W-:Y:S05]  /*7f20*/  @!P0 BRA `(.L_x_119) ;  /* 0xfffffffc00f08947 */ /* 0x004fea000383ffff */
[----:B------:R-:W-:Y:S05]  /*7f30*/  BRA `(.L_x_120) ;  /* 0xffffffb000087947 */ /* 0x000fea000383ffff */
.L_x_42:
[----:B------:R-:W-:-:S07]  /*7f40*/  MOV R0, UR5 ;  /* 0x0000000500007c02 */ /* 0x000fce0008000f00 */
.L_x_121:
[----:B-1----:R1:W2:Y:S02]  /*7f50*/  SYNCS.PHASECHK.TRANS64.TRYWAIT P0, [R0+URZ], R2 ;  /* 0x00000002000075a7 */ /* 0x0022a400080011ff */
[----:B--2---:R-:W-:Y:S05]  /*7f60*/  @!P0 NANOSLEEP.SYNCS 0x989680 ;  /* 0x009896800000895d */ /* 0x004fea0003900000 */
[----:B------:R-:W2:Y:S02]  /*7f70*/  @!P0 SYNCS.PHASECHK.TRANS64 P0, [R0+URZ], R2 ;  /* 0x00000002000085a7 */ /* 0x000ea400080010ff */
[----:B--2---:R-:W-:Y:S05]  /*7f80*/  @!P0 BRA `(.L_x_121) ;  /* 0xfffffffc00f08947 */ /* 0x004fea000383ffff */
[----:B------:R-:W-:Y:S05]  /*7f90*/  BRA `(.L_x_122) ;  /* 0xffffffb000187947 */ /* 0x000fea000383ffff */
.L_x_43:
[----:B------:R-:W-:-:S07]  /*7fa0*/  MOV R0, UR5 ;  /* 0x0000000500007c02 */ /* 0x000fce0008000f00 */
.L_x_123:
[----:B-1----:R1:W2:Y:S02]  /*7fb0*/  SYNCS.PHASECHK.TRANS64.TRYWAIT P0, [R0+URZ], R2 ;  /* 0x00000002000075a7 */ /* 0x0022a400080011ff */
[----:B--2---:R-:W-:Y:S05]  /*7fc0*/  @!P0 NANOSLEEP.SYNCS 0x989680 ;  /* 0x009896800000895d */ /* 0x004fea0003900000 */
[----:B------:R-:W2:Y:S02]  /*7fd0*/  @!P0 SYNCS.PHASECHK.TRANS64 P0, [R0+URZ], R2 ;  /* 0x00000002000085a7 */ /* 0x000ea400080010ff */
[----:B--2---:R-:W-:Y:S05]  /*7fe0*/  @!P0 BRA `(.L_x_123) ;  /* 0xfffffffc00f08947 */ /* 0x004fea000383ffff */
[----:B------:R-:W-:Y:S05]  /*7ff0*/  BRA `(.L_x_124) ;  /* 0xffffffb000287947 */ /* 0x000fea000383ffff */
.L_x_44:
[----:B------:R-:W-:-:S07]  /*8000*/  MOV R0, UR5 ;  /* 0x0000000500007c02 */ /* 0x000fce0008000f00 */
.L_x_125:
[----:B-1----:R1:W2:Y:S02]  /*8010*/  SYNCS.PHASECHK.TRANS64.TRYWAIT P0, [R0+URZ], R2 ;  /* 0x00000002000075a7 */ /* 0x0022a400080011ff */
[----:B--2---:R-:W-:Y:S05]  /*8020*/  @!P0 NANOSLEEP.SYNCS 0x989680 ;  /* 0x009896800000895d */ /* 0x004fea0003900000 */
[----:B------:R-:W2:Y:S02]  /*8030*/  @!P0 SYNCS.PHASECHK.TRANS64 P0, [R0+URZ], R2 ;  /* 0x00000002000085a7 */ /* 0x000ea400080010ff */
[----:B--2---:R-:W-:Y:S05]  /*8040*/  @!P0 BRA `(.L_x_125) ;  /* 0xfffffffc00f08947 */ /* 0x004fea000383ffff */
[----:B------:R-:W-:Y:S05]  /*8050*/  BRA `(.L_x_126) ;  /* 0xffffffb000387947 */ /* 0x000fea000383ffff */
.L_x_45:
[----:B------:R-:W-:-:S07]  /*8060*/  MOV R0, UR5 ;  /* 0x0000000500007c02 */ /* 0x000fce0008000f00 */
.L_x_127:
[----:B-1----:R1:W2:Y:S02]  /*8070*/  SYNCS.PHASECHK.TRANS64.TRYWAIT P0, [R0+URZ], R2 ;  /* 0x00000002000075a7 */ /* 0x0022a400080011ff */
[----:B--2---:R-:W-:Y:S05]  /*8080*/  @!P0 NANOSLEEP.SYNCS 0x989680 ;  /* 0x009896800000895d */ /* 0x004fea0003900000 */
[----:B------:R-:W2:Y:S02]  /*8090*/  @!P0 SYNCS.PHASECHK.TRANS64 P0, [R0+URZ], R2 ;  /* 0x00000002000085a7 */ /* 0x000ea400080010ff */
[----:B--2---:R-:W-:Y:S05]  /*80a0*/  @!P0 BRA `(.L_x_127) ;  /* 0xfffffffc00f08947 */ /* 0x004fea000383ffff */
[----:B------:R-:W-:Y:S05]  /*80b0*/  BRA `(.L_x_128) ;  /* 0xffffffb000487947 */ /* 0x000fea000383ffff */
.L_x_46:
[----:B------:R-:W-:-:S07]  /*80c0*/  MOV R0, UR5 ;  /* 0x0000000500007c02 */ /* 0x000fce0008000f00 */
.L_x_129:
[----:B-1----:R1:W2:Y:S02]  /*80d0*/  SYNCS.PHASECHK.TRANS64.TRYWAIT P0, [R0+URZ], R2 ;  /* 0x00000002000075a7 */ /* 0x0022a400080011ff */
[----:B--2---:R-:W-:Y:S05]  /*80e0*/  @!P0 NANOSLEEP.SYNCS 0x989680 ;  /* 0x009896800000895d */ /* 0x004fea0003900000 */
[----:B------:R-:W2:Y:S02]  /*80f0*/  @!P0 SYNCS.PHASECHK.TRANS64 P0, [R0+URZ], R2 ;  /* 0x00000002000085a7 */ /* 0x000ea400080010ff */
[----:B--2---:R-:W-:Y:S05]  /*8100*/  @!P0 BRA `(.L_x_129) ;  /* 0xfffffffc00f08947 */ /* 0x004fea000383ffff */
[----:B------:R-:W-:Y:S05]  /*8110*/  BRA `(.L_x_130) ;  /* 0xffffffb000587947 */ /* 0x000fea000383ffff */
.L_x_47:
[----:B------:R-:W-:-:S07]  /*8120*/  MOV R0, UR5 ;  /* 0x0000000500007c02 */ /* 0x000fce0008000f00 */
.L_x_131:
[----:B-1----:R1:W2:Y:S02]  /*8130*/  SYNCS.PHASECHK.TRANS64.TRYWAIT P0, [R0+URZ], R2 ;  /* 0x00000002000075a7 */ /* 0x0022a400080011ff */
[----:B--2---:R-:W-:Y:S05]  /*8140*/  @!P0 NANOSLEEP.SYNCS 0x989680 ;  /* 0x009896800000895d */ /* 0x004fea0003900000 */
[----:B------:R-:W2:Y:S02]  /*8150*/  @!P0 SYNCS.PHASECHK.TRANS64 P0, [R0+URZ], R2 ;  /* 0x00000002000085a7 */ /* 0x000ea400080010ff */
[----:B--2---:R-:W-:Y:S05]  /*8160*/  @!P0 BRA `(.L_x_131) ;  /* 0xfffffffc00f08947 */ /* 0x004fea000383ffff */
[----:B------:R-:W-:Y:S05]  /*8170*/  BRA `(.L_x_132) ;  /* 0xffffffb000687947 */ /* 0x000fea000383ffff */
.L_x_48:
[----:B------:R-:W-:-:S07]  /*8180*/  MOV R0, UR5 ;  /* 0x0000000500007c02 */ /* 0x000fce0008000f00 */
.L_x_133:
[----:B-1----:R1:W2:Y:S02]  /*8190*/  SYNCS.PHASECHK.TRANS64.TRYWAIT P0, [R0+URZ], R2 ;  /* 0x00000002000075a7 */ /* 0x0022a400080011ff */
[----:B--2---:R-:W-:Y:S05]  /*81a0*/  @!P0 NANOSLEEP.SYNCS 0x989680 ;  /* 0x009896800000895d */ /* 0x004fea0003900000 */
[----:B------:R-:W2:Y:S02]  /*81b0*/  @!P0 SYNCS.PHASECHK.TRANS64 P0, [R0+URZ], R2 ;  /* 0x00000002000085a7 */ /* 0x000ea400080010ff */
[----:B--2---:R-:W-:Y:S05]  /*81c0*/  @!P0 BRA `(.L_x_133) ;  /* 0xfffffffc00f08947 */ /* 0x004fea000383ffff */
[----:B------:R-:W-:Y:S05]  /*81d0*/  BRA `(.L_x_134) ;  /* 0xffffffb000787947 */ /* 0x000fea000383ffff */
.L_x_49:
[----:B------:R-:W-:-:S07]  /*81e0*/  MOV R0, UR5 ;  /* 0x0000000500007c02 */ /* 0x000fce0008000f00 */
.L_x_135:
[----:B-1----:R1:W2:Y:S02]  /*81f0*/  SYNCS.PHASECHK.TRANS64.TRYWAIT P0, [R0+URZ], R2 ;  /* 0x00000002000075a7 */ /* 0x0022a400080011ff */
[----:B--2---:R-:W-:Y:S05]  /*8200*/  @!P0 NANOSLEEP.SYNCS 0x989680 ;  /* 0x009896800000895d */ /* 0x004fea0003900000 */
[----:B------:R-:W2:Y:S02]  /*8210*/  @!P0 SYNCS.PHASECHK.TRANS64 P0, [R0+URZ], R2 ;  /* 0x00000002000085a7 */ /* 0x000ea400080010ff */
[----:B--2---:R-:W-:Y:S05]  /*8220*/  @!P0 BRA `(.L_x_135) ;  /* 0xfffffffc00f08947 */ /* 0x004fea000383ffff */
[----:B------:R-:W-:Y:S05]  /*8230*/  BRA `(.L_x_136) ;  /* 0xffffffb000887947 */ /* 0x000fea000383ffff */
.L_x_52:
[----:B------:R-:W-:-:S07]  /*8240*/  MOV R4, UR4 ;  /* 0x0000000400047c02 */ /* 0x000fce0008000f00 */
.L_x_137:
[----:B--2---:R2:W3:Y:S02]  /*8250*/  SYNCS.PHASECHK.TRANS64.TRYWAIT P1, [R4+URZ+0x138], R6 ;  /* 0x00013806040075a7 */ /* 0x0044e400080211ff */
[----:B---3--:R-:W-:Y:S05]  /*8260*/  @!P1 NANOSLEEP.SYNCS 0x989680 ;  /* 0x009896800000995d */ /* 0x008fea0003900000 */
[----:B------:R-:W3:Y:S02]  /*8270*/  @!P1 SYNCS.PHASECHK.TRANS64 P1, [R4+URZ+0x138], R6 ;  /* 0x00013806040095a7 */ /* 0x000ee400080210ff */
[----:B---3--:R-:W-:Y:S05]  /*8280*/  @!P1 BRA `(.L_x_137) ;  /* 0xfffffffc00f09947 */ /* 0x008fea000383ffff */
[----:B------:R-:W-:Y:S05]  /*8290*/  BRA `(.L_x_138) ;  /* 0xffffffb000f87947 */ /* 0x000fea000383ffff */
.L_x_53:
[----:B--2---:R-:W-:-:S07]  /*82a0*/  MOV R4, UR4 ;  /* 0x0000000400047c02 */ /* 0x004fce0008000f00 */
.L_x_139:
[----:B--2---:R2:W3:Y:S02]  /*82b0*/  SYNCS.PHASECHK.TRANS64.TRYWAIT P1, [R4+URZ+0x130], R5 ;  /* 0x00013005040075a7 */ /* 0x0044e400080211ff */
[----:B---3--:R-:W-:Y:S05]  /*82c0*/  @!P1 NANOSLEEP.SYNCS 0x989680 ;  /* 0x009896800000995d */ /* 0x008fea0003900000 */
[----:B------:R-:W3:Y:S02]  /*82d0*/  @!P1 SYNCS.PHASECHK.TRANS64 P1, [R4+URZ+0x130], R5 ;  /* 0x00013005040095a7 */ /* 0x000ee400080210ff */
[----:B---3--:R-:W-:Y:S05]  /*82e0*/  @!P1 BRA `(.L_x_139) ;  /* 0xfffffffc00f09947 */ /* 0x008fea000383ffff */
[----:B------:R-:W-:Y:S05]  /*82f0*/  BRA `(.L_x_140) ;  /* 0xffffffb400007947 */ /* 0x000fea000383ffff */
.L_x_61:
[----:B------:R-:W-:-:S07]  /*8300*/  MOV R0, UR18 ;  /* 0x0000001200007c02 */ /* 0x000fce0008000f00 */
.L_x_141:
[----:B-1----:R1:W2:Y:S02]  /*8310*/  SYNCS.PHASECHK.TRANS64.TRYWAIT P0, [R0+URZ+0x130], R4 ;  /* 0x00013004000075a7 */ /* 0x0022a400080011ff */
[----:B--2---:R-:W-:Y:S05]  /*8320*/  @!P0 NANOSLEEP.SYNCS 0x989680 ;  /* 0x009896800000895d */ /* 0x004fea0003900000 */
[----:B------:R-:W2:Y:S02]  /*8330*/  @!P0 SYNCS.PHASECHK.TRANS64 P0, [R0+URZ+0x130], R4 ;  /* 0x00013004000085a7 */ /* 0x000ea400080010ff */
[----:B--2---:R-:W-:Y:S05]  /*8340*/  @!P0 BRA `(.L_x_141) ;  /* 0xfffffffc00f08947 */ /* 0x004fea000383ffff */
[----:B------:R-:W-:Y:S05]  /*8350*/  BRA `(.L_x_142) ;  /* 0xffffffb800787947 */ /* 0x000fea000383ffff */
.L_x_62:
[----:B------:R-:W-:-:S07]  /*8360*/  MOV R4, UR22 ;  /* 0x0000001600047c02 */ /* 0x000fce0008000f00 */
.L_x_143:
[----:B-1----:R1:W2:Y:S02]  /*8370*/  SYNCS.PHASECHK.TRANS64.TRYWAIT P0, [R4+URZ+0x150], R0 ;  /* 0x00015000040075a7 */ /* 0x0022a400080011ff */
[----:B--2---:R-:W-:Y:S05]  /*8380*/  @!P0 NANOSLEEP.SYNCS 0x989680 ;  /* 0x009896800000895d */ /* 0x004fea0003900000 */
[----:B------:R-:W2:Y:S02]  /*8390*/  @!P0 SYNCS.PHASECHK.TRANS64 P0, [R4+URZ+0x150], R0 ;  /* 0x00015000040085a7 */ /* 0x000ea400080010ff */
[----:B--2---:R-:W-:Y:S05]  /*83a0*/  @!P0 BRA `(.L_x_143) ;  /* 0xfffffffc00f08947 */ /* 0x004fea000383ffff */
[----:B------:R-:W-:Y:S05]  /*83b0*/  BRA `(.L_x_144) ;  /* 0xffffffb800947947 */ /* 0x000fea000383ffff */
.L_x_65:
[----:B-1----:R-:W-:Y:S07]  /*83c0*/  MOV R0, UR16 ;  /* 0x0000001000007c02 */ /* 0x002fee0008000f00 */
.L_x_145:
[----:B-1----:R1:W2:Y:S02]  /*83d0*/  SYNCS.PHASECHK.TRANS64.TRYWAIT P0, [R0+URZ], R5 ;  /* 0x00000005000075a7 */ /* 0x0022a400080011ff */
[----:B--2---:R-:W-:Y:S05]  /*83e0*/  @!P0 NANOSLEEP.SYNCS 0x989680 ;  /* 0x009896800000895d */ /* 0x004fea0003900000 */
[----:B------:R-:W2:Y:S02]  /*83f0*/  @!P0 SYNCS.PHASECHK.TRANS64 P0, [R0+URZ], R5 ;  /* 0x00000005000085a7 */ /* 0x000ea400080010ff */
[----:B--2---:R-:W-:Y:S05]  /*8400*/  @!P0 BRA `(.L_x_145) ;  /* 0xfffffffc00f08947 */ /* 0x004fea000383ffff */
[----:B------:R-:W-:Y:S05]  /*8410*/  BRA `(.L_x_64) ;  /* 0xffffffb800b87947 */ /* 0x000fea000383ffff */
.L_x_68:
[----:B------:R-:W-:-:S07]  /*8420*/  MOV R0, UR4 ;  /* 0x0000000400007c02 */ /* 0x000fce0008000f00 */
.L_x_146:
[----:B-1----:R1:W3:Y:S02]  /*8430*/  SYNCS.PHASECHK.TRANS64.TRYWAIT P0, [R0+URZ], R2 ;  /* 0x00000002000075a7 */ /* 0x0022e400080011ff */
[----:B---3--:R-:W-:Y:S05]  /*8440*/  @!P0 NANOSLEEP.SYNCS 0x989680 ;  /* 0x009896800000895d */ /* 0x008fea0003900000 */
[----:B------:R-:W3:Y:S02]  /*8450*/  @!P0 SYNCS.PHASECHK.TRANS64 P0, [R0+URZ], R2 ;  /* 0x00000002000085a7 */ /* 0x000ee400080010ff */
[----:B---3--:R-:W-:Y:S05]  /*8460*/  @!P0 BRA `(.L_x_146) ;  /* 0xfffffffc00f08947 */ /* 0x008fea000383ffff */
[----:B------:R-:W-:Y:S05]  /*8470*/  BRA `(.L_x_147) ;  /* 0xffffffbc00847947 */ /* 0x000fea000383ffff */
.L_x_69:
[----:B------:R-:W-:-:S07]  /*8480*/  MOV R0, UR4 ;  /* 0x0000000400007c02 */ /* 0x000fce0008000f00 */
.L_x_148:
[----:B-1----:R1:W2:Y:S02]  /*8490*/  SYNCS.PHASECHK.TRANS64.TRYWAIT P0, [R0+URZ], R2 ;  /* 0x00000002000075a7 */ /* 0x0022a400080011ff */
[----:B--2---:R-:W-:Y:S05]  /*84a0*/  @!P0 NANOSLEEP.SYNCS 0x989680 ;  /* 0x009896800000895d */ /* 0x004fea0003900000 */
[----:B------:R-:W2:Y:S02]  /*84b0*/  @!P0 SYNCS.PHASECHK.TRANS64 P0, [R0+URZ], R2 ;  /* 0x00000002000085a7 */ /* 0x000ea400080010ff */
[----:B--2---:R-:W-:Y:S05]  /*84c0*/  @!P0 BRA `(.L_x_148) ;  /* 0xfffffffc00f08947 */ /* 0x004fea000383ffff */
[----:B------:R-:W-:Y:S05]  /*84d0*/  BRA `(.L_x_149) ;  /* 0xffffffbc00907947 */ /* 0x000fea000383ffff */
.L_x_74:
[----:B------:R-:W-:Y:S07]  /*84e0*/  MOV R0, UR28 ;  /* 0x0000001c00007c02 */ /* 0x000fee0008000f00 */
.L_x_150:
[----:B--2---:R2:W3:Y:S02]  /*84f0*/  SYNCS.PHASECHK.TRANS64.TRYWAIT P0, [R0+URZ+0x130], R3 ;  /* 0x00013003000075a7 */ /* 0x0044e400080011ff */
[----:B---3--:R-:W-:Y:S05]  /*8500*/  @!P0 NANOSLEEP.SYNCS 0x989680 ;  /* 0x009896800000895d */ /* 0x008fea0003900000 */
[----:B------:R-:W3:Y:S02]  /*8510*/  @!P0 SYNCS.PHASECHK.TRANS64 P0, [R0+URZ+0x130], R3 ;  /* 0x00013003000085a7 */ /* 0x000ee400080010ff */
[----:B---3--:R-:W-:Y:S05]  /*8520*/  @!P0 BRA `(.L_x_150) ;  /* 0xfffffffc00f08947 */ /* 0x008fea000383ffff */
[----:B------:R-:W-:Y:S05]  /*8530*/  BRA `(.L_x_151) ;  /* 0xffffffc000b87947 */ /* 0x000fea000383ffff */
.L_x_77:
[----:B------:R-:W-:Y:S07]  /*8540*/  MOV R0, UR28 ;  /* 0x0000001c00007c02 */ /* 0x000fee0008000f00 */
.L_x_152:
[----:B--2---:R2:W3:Y:S02]  /*8550*/  SYNCS.PHASECHK.TRANS64.TRYWAIT P3, [R0+URZ+0x128], R12 ;  /* 0x0001280c000075a7 */ /* 0x0044e400080611ff */
[----:B---3--:R-:W-:Y:S05]  /*8560*/  @!P3 NANOSLEEP.SYNCS 0x989680 ;  /* 0x009896800000b95d */ /* 0x008fea0003900000 */
[----:B------:R-:W3:Y:S02]  /*8570*/  @!P3 SYNCS.PHASECHK.TRANS64 P3, [R0+URZ+0x128], R12 ;  /* 0x0001280c0000b5a7 */ /* 0x000ee400080610ff */
[----:B---3--:R-:W-:Y:S05]  /*8580*/  @!P3 BRA `(.L_x_152) ;  /* 0xfffffffc00f0b947 */ /* 0x008fea000383ffff */
[----:B------:R-:W-:Y:S05]  /*8590*/  BRA `(.L_x_76) ;  /* 0xffffffc800147947 */ /* 0x000fea000383ffff */
.L_x_80:
[----:B--2---:R-:W-:Y:S07]  /*85a0*/  MOV R0, UR28 ;  /* 0x0000001c00007c02 */ /* 0x004fee0008000f00 */
.L_x_153:
[----:B--2---:R2:W3:Y:S02]  /*85b0*/  SYNCS.PHASECHK.TRANS64.TRYWAIT P0, [R0+URZ+0x118], R3 ;  /* 0x00011803000075a7 */ /* 0x0044e400080011ff */
[----:B---3--:R-:W-:Y:S05]  /*85c0*/  @!P0 NANOSLEEP.SYNCS 0x989680 ;  /* 0x009896800000895d */ /* 0x008fea0003900000 */
[----:B------:R-:W3:Y:S02]  /*85d0*/  @!P0 SYNCS.PHASECHK.TRANS64 P0, [R0+URZ+0x118], R3 ;  /* 0x00011803000085a7 */ /* 0x000ee400080010ff */
[----:B---3--:R-:W-:Y:S05]  /*85e0*/  @!P0 BRA `(.L_x_153) ;  /* 0xfffffffc00f08947 */ /* 0x008fea000383ffff */
[----:B------:R-:W-:Y:S05]  /*85f0*/  BRA `(.L_x_154) ;  /* 0xffffffc800607947 */ /* 0x000fea000383ffff */
.L_x_83:
[----:B------:R-:W-:Y:S07]  /*8600*/  MOV R0, UR43 ;  /* 0x0000002b00007c02 */ /* 0x000fee0008000f00 */
.L_x_155:
[----:B-1----:R1:W2:Y:S02]  /*8610*/  SYNCS.PHASECHK.TRANS64.TRYWAIT P0, [R0+URZ+0x130], R2 ;  /* 0x00013002000075a7 */ /* 0x0022a400080011ff */
[----:B--2---:R-:W-:Y:S05]  /*8620*/  @!P0 NANOSLEEP.SYNCS 0x989680 ;  /* 0x009896800000895d */ /* 0x004fea0003900000 */
[----:B------:R-:W2:Y:S02]  /*8630*/  @!P0 SYNCS.PHASECHK.TRANS64 P0, [R0+URZ+0x130], R2 ;  /* 0x00013002000085a7 */ /* 0x000ea400080010ff */
[----:B--2---:R-:W-:Y:S05]  /*8640*/  @!P0 BRA `(.L_x_155) ;  /* 0xfffffffc00f08947 */ /* 0x004fea000383ffff */
[----:B------:R-:W-:Y:S05]  /*8650*/  BRA `(.L_x_156) ;  /* 0xffffffcc00f87947 */ /* 0x000fea000383ffff */
.L_x_94:
[----:B-1----:R-:W-:Y:S04]  /*8660*/  MOV R3, UR43 ;  /* 0x0000002b00037c02 */ /* 0x002fe80008000f00 */
[----:B------:R1:W2:Y:S03]  /*8670*/  SYNCS.PHASECHK.TRANS64.TRYWAIT P1, [R3+URZ+0x110], R4 ;  /* 0x00011004030075a7 */ /* 0x0002a600080211ff */
[----:B--2---:R-:W-:Y:S05]  /*8680*/  @!P1 NANOSLEEP.SYNCS 0x989680 ;  /* 0x009896800000995d */ /* 0x004fea0003900000 */
[----:B------:R-:W2:Y:S02]  /*8690*/  @!P1 SYNCS.PHASECHK.TRANS64 P1, [R3+URZ+0x110], R4 ;  /* 0x00011004030095a7 */ /* 0x000ea400080210ff */
[----:B--2---:R-:W-:Y:S05]  /*86a0*/  @!P1 BRA `(.L_x_94) ;  /* 0xfffffffc00ec9947 */ /* 0x004fea000383ffff */
[----:B------:R-:W-:Y:S05]  /*86b0*/  BRA `(.L_x_93) ;  /* 0xffffffdc00547947 */ /* 0x000fea000383ffff */
.L_x_96:
[----:B-1----:R1:W4:Y:S02]  /*86c0*/  SYNCS.PHASECHK.TRANS64.TRYWAIT P1, [R22+URZ+0x140], R0 ;  /* 0x00014000160075a7 */ /* 0x00232400080211ff */
[----:B----4-:R-:W-:Y:S05]  /*86d0*/  @!P1 NANOSLEEP.SYNCS 0x989680 ;  /* 0x009896800000995d */ /* 0x010fea0003900000 */
[----:B------:R-:W4:Y:S02]  /*86e0*/  @!P1 SYNCS.PHASECHK.TRANS64 P1, [R22+URZ+0x140], R0 ;  /* 0x00014000160095a7 */ /* 0x000f2400080210ff */
[----:B----4-:R-:W-:Y:S05]  /*86f0*/  @!P1 BRA `(.L_x_96) ;  /* 0xfffffffc00f09947 */ /* 0x010fea000383ffff */
[----:B------:R-:W-:Y:S05]  /*8700*/  BRA `(.L_x_95) ;  /* 0xffffffdc009c7947 */ /* 0x000fea000383ffff */
        .weak           $__internal_0_$__cuda_sm10x_tcgen05_guardrail_trap_col_being_dealloced_not_returned_by_alloc
        .type           $__internal_0_$__cuda_sm10x_tcgen05_guardrail_trap_col_being_dealloced_not_returned_by_alloc,@function
        .size           $__internal_0_$__cuda_sm10x_tcgen05_guardrail_trap_col_being_dealloced_not_returned_by_alloc,($__internal_1_$__cuda_sm10x_tcgen05_guardrail_trap_phase_invalid_during_alloc - $__internal_0_$__cuda_sm10x_tcgen05_guardrail_trap_col_being_dealloced_not_returned_by_alloc)
$__internal_0_$__cuda_sm10x_tcgen05_guardrail_trap_col_being_dealloced_not_returned_by_alloc:
[----:B------:R-:W-:Y:S05]  /*8710*/  BPT.TRAP 0x1 ;  /* 0x000000040000795c */ /* 0x000fea0000300000 */
[----:B------:R-:W-:-:S04]  /*8720*/  HFMA2 R3, -RZ, RZ, 0, 0 ;  /* 0x00000000ff037431 */ /* 0x000fc800000001ff */
[----:B------:R-:W-:Y:S05]  /*8730*/  RET.REL.NODEC R2 `(_ZN7cutlass13device_kernelINS_4conv6kernel13ConvUniversalINS1_16ConvProblemShapeILNS1_8OperatorE1ELi3EEENS1_10collective14CollectiveConvINS1_47MainloopSm100TmaUmmaWarpSpecializedImplicitGemmILS5_1ELi17ELi3ELi1ELi2EN4cute5tupleIJNSA_1CILi1EEESD_SD_EEEEENSB_IJNSC_ILi128EEENSC_ILi64EEENSB_IJSH_EEEEEENS_12float_e4m3_tESK_NSA_8TiledMMAINSA_8MMA_AtomIJNSA_10MMA_TraitsINSA_19SM100_MMA_F8F6F4_SSEJSK_SK_fSG_SH_NSA_17integral_constantINSA_4UMMA5MajorELSR_0EEENSP_ISR_LSR_1EEENSP_INSQ_7ScaleInELSU_0EEESV_EEEEEENSA_6LayoutISE_NSB_IJNSC_ILi0EEESZ_SZ_EEEEENSB_IJNSA_10UnderscoreES12_S12_EEEEENS7_6detail27Sm100ImplicitGemmTileTraitsINSA_20SM90_TMA_LOAD_IM2COLENSA_14ComposedLayoutINSA_7SwizzleILi2ELi4ELi3EEENSA_18smem_ptr_flag_bitsILi8EEENSY_INSB_IJNSC_ILi8EEESH_EEENSB_IJSH_SD_EEEEEEEvEENS16_INSA_13SM90_TMA_LOADENS18_IS1A_S1C_NSY_INSB_IJSH_S1D_EEENSB_IJSD_SH_EEEEEEEvEEEENS_8epilogue10collective18CollectiveEpilogueINS1Q_23Sm100TmaWarpSpecializedILi1ELi1ELi64ELb0ELb0EEEJSJ_NSB_IJNSY_ISG_SD_EENSY_ISH_SD_EEEEESK_NSB_IJNSB_IJllllEEESD_SZ_EEESK_S1Z_NS1Q_6fusion15FusionCallbacksIS1U_NS20_17LinearCombinationISK_fSK_fLNS_15FloatRoundStyleE2EEESJ_S1X_JEEENSA_5SM1004TMEM4LOAD26SM100_TMEM_LOAD_32dp32b64xES17_S1H_NSA_39AutoVectorizingCopyWithAssumedAlignmentILi128EEENSA_21SM90_TMA_STORE_IM2COLES1H_S2B_S2B_EEEvvEEEEvNT_6ParamsE) ;  /* 0xffffff7802307950 */ /* 0x000fea0003c3ffff */
        .weak           $__internal_1_$__cuda_sm10x_tcgen05_guardrail_trap_phase_invalid_during_alloc
        .type           $__internal_1_$__cuda_sm10x_tcgen05_guardrail_trap_phase_invalid_during_alloc,@function
        .size           $__internal_1_$__cuda_sm10x_tcgen05_guardrail_trap_phase_invalid_during_alloc,($__internal_2_$__cuda_sm10x_tcgen05_guardrail_trap_unallocated_columns_being_dealloced - $__internal_1_$__cuda_sm10x_tcgen05_guardrail_trap_phase_invalid_during_alloc)
$__internal_1_$__cuda_sm10x_tcgen05_guardrail_trap_phase_invalid_during_alloc:
[----:B------:R-:W-:Y:S05]  /*8740*/  BPT.TRAP 0x1 ;  /* 0x000000040000795c */ /* 0x000fea0000300000 */
[----:B------:R-:W-:-:S04]  /*8750*/  MOV R3, 0x0 ;  /* 0x0000000000037802 */ /* 0x000fc80000000f00 */
[----:B------:R-:W-:Y:S05]  /*8760*/  RET.REL.NODEC R2 `(_ZN7cutlass13device_kernelINS_4conv6kernel13ConvUniversalINS1_16ConvProblemShapeILNS1_8OperatorE1ELi3EEENS1_10collective14CollectiveConvINS1_47MainloopSm100TmaUmmaWarpSpecializedImplicitGemmILS5_1ELi17ELi3ELi1ELi2EN4cute5tupleIJNSA_1CILi1EEESD_SD_EEEEENSB_IJNSC_ILi128EEENSC_ILi64EEENSB_IJSH_EEEEEENS_12float_e4m3_tESK_NSA_8TiledMMAINSA_8MMA_AtomIJNSA_10MMA_TraitsINSA_19SM100_MMA_F8F6F4_SSEJSK_SK_fSG_SH_NSA_17integral_constantINSA_4UMMA5MajorELSR_0EEENSP_ISR_LSR_1EEENSP_INSQ_7ScaleInELSU_0EEESV_EEEEEENSA_6LayoutISE_NSB_IJNSC_ILi0EEESZ_SZ_EEEEENSB_IJNSA_10UnderscoreES12_S12_EEEEENS7_6detail27Sm100ImplicitGemmTileTraitsINSA_20SM90_TMA_LOAD_IM2COLENSA_14ComposedLayoutINSA_7SwizzleILi2ELi4ELi3EEENSA_18smem_ptr_flag_bitsILi8EEENSY_INSB_IJNSC_ILi8EEESH_EEENSB_IJSH_SD_EEEEEEEvEENS16_INSA_13SM90_TMA_LOADENS18_IS1A_S1C_NSY_INSB_IJSH_S1D_EEENSB_IJSD_SH_EEEEEEEvEEEENS_8epilogue10collective18CollectiveEpilogueINS1Q_23Sm100TmaWarpSpecializedILi1ELi1ELi64ELb0ELb0EEEJSJ_NSB_IJNSY_ISG_SD_EENSY_ISH_SD_EEEEESK_NSB_IJNSB_IJllllEEESD_SZ_EEESK_S1Z_NS1Q_6fusion15FusionCallbacksIS1U_NS20_17LinearCombinationISK_fSK_fLNS_15FloatRoundStyleE2EEESJ_S1X_JEEENSA_5SM1004TMEM4LOAD26SM100_TMEM_LOAD_32dp32b64xES17_S1H_NSA_39AutoVectorizingCopyWithAssumedAlignmentILi128EEENSA_21SM90_TMA_STORE_IM2COLES1H_S2B_S2B_EEEvvEEEEvNT_6ParamsE) ;  /* 0xffffff7802247950 */ /* 0x000fea0003c3ffff */
        .weak           $__internal_2_$__cuda_sm10x_tcgen05_guardrail_trap_unallocated_columns_being_dealloced
        .type           $__internal_2_$__cuda_sm10x_tcgen05_guardrail_trap_unallocated_columns_being_dealloced,@function
        .size           $__internal_2_$__cuda_sm10x_tcgen05_guardrail_trap_unallocated_columns_being_dealloced,(.L_x_158 - $__internal_2_$__cuda_sm10x_tcgen05_guardrail_trap_unallocated_columns_being_dealloced)
$__internal_2_$__cuda_sm10x_tcgen05_guardrail_trap_unallocated_columns_being_dealloced:
[----:B------:R-:W-:Y:S05]  /*8770*/  BPT.TRAP 0x1 ;  /* 0x000000040000795c */ /* 0x000fea0000300000 */
[----:B------:R-:W-:-:S04]  /*8780*/  HFMA2 R3, -RZ, RZ, 0, 0 ;  /* 0x00000000ff037431 */ /* 0x000fc800000001ff */
[----:B------:R-:W-:Y:S05]  /*8790*/  RET.REL.NODEC R2 `(_ZN7cutlass13device_kernelINS_4conv6kernel13ConvUniversalINS1_16ConvProblemShapeILNS1_8OperatorE1ELi3EEENS1_10collective14CollectiveConvINS1_47MainloopSm100TmaUmmaWarpSpecializedImplicitGemmILS5_1ELi17ELi3ELi1ELi2EN4cute5tupleIJNSA_1CILi1EEESD_SD_EEEEENSB_IJNSC_ILi128EEENSC_ILi64EEENSB_IJSH_EEEEEENS_12float_e4m3_tESK_NSA_8TiledMMAINSA_8MMA_AtomIJNSA_10MMA_TraitsINSA_19SM100_MMA_F8F6F4_SSEJSK_SK_fSG_SH_NSA_17integral_constantINSA_4UMMA5MajorELSR_0EEENSP_ISR_LSR_1EEENSP_INSQ_7ScaleInELSU_0EEESV_EEEEEENSA_6LayoutISE_NSB_IJNSC_ILi0EEESZ_SZ_EEEEENSB_IJNSA_10UnderscoreES12_S12_EEEEENS7_6detail27Sm100ImplicitGemmTileTraitsINSA_20SM90_TMA_LOAD_IM2COLENSA_14ComposedLayoutINSA_7SwizzleILi2ELi4ELi3EEENSA_18smem_ptr_flag_bitsILi8EEENSY_INSB_IJNSC_ILi8EEESH_EEENSB_IJSH_SD_EEEEEEEvEENS16_INSA_13SM90_TMA_LOADENS18_IS1A_S1C_NSY_INSB_IJSH_S1D_EEENSB_IJSD_SH_EEEEEEEvEEEENS_8epilogue10collective18CollectiveEpilogueINS1Q_23Sm100TmaWarpSpecializedILi1ELi1ELi64ELb0ELb0EEEJSJ_NSB_IJNSY_ISG_SD_EENSY_ISH_SD_EEEEESK_NSB_IJNSB_IJllllEEESD_SZ_EEESK_S1Z_NS1Q_6fusion15FusionCallbacksIS1U_NS20_17LinearCombinationISK_fSK_fLNS_15FloatRoundStyleE2EEESJ_S1X_JEEENSA_5SM1004TMEM4LOAD26SM100_TMEM_LOAD_32dp32b64xES17_S1H_NSA_39AutoVectorizingCopyWithAssumedAlignmentILi128EEENSA_21SM90_TMA_STORE_IM2COLES1H_S2B_S2B_EEEvvEEEEvNT_6ParamsE) ;  /* 0xffffff7802187950 */ /* 0x000fea0003c3ffff */
.L_x_157:
[----:B------:R-:W-:-:S00]  /*87a0*/  BRA `(.L_x_157) ;  /* 0xfffffffc00fc7947 */ /* 0x000fc0000383ffff */
[----:B------:R-:W-:-:S00]  /*87b0*/  NOP ;  /* 0x0000000000007918 */ /* 0x000fc00000000000 */
        /* <DEDUP_REMOVED lines=12> */
.L_x_158:


//--------------------- .nv.global.init           --------------------------
	.section	.nv.global.init,"aw",@progbits
.nv.global.init:
	.type		$str$29,@object
	.size		$str$29,($str$30 - $str$29)
$str$29:
        /*0000*/ 	.byte	0x28, 0x61, 0x64, 0x64, 0x72, 0x65, 0x73, 0x73, 0x20, 0x26, 0x20, 0x6d, 0x61, 0x73, 0x6b, 0x29
        /*0010*/ 	.byte	0x20, 0x3d, 0x3d, 0x20, 0x30, 0x00
	.type		$str$30,@object
	.size		$str$30,($str$28 - $str$30)
$str$30:
        /*0016*/ 	.byte	0x2f, 0x74, 0x6d, 0x70, 0x2f, 0x63, 0x75, 0x74, 0x6c, 0x61, 0x73, 0x73, 0x5f, 0x73, 0x77, 0x65
        /*0026*/ 	.byte	0x65, 0x70, 0x5f, 0x73, 0x72, 0x63, 0x2f, 0x69, 0x6e, 0x63, 0x6c, 0x75, 0x64, 0x65, 0x2f, 0x63
        /*0036*/ 	.byte	0x75, 0x74, 0x65, 0x2f, 0x70, 0x6f, 0x69, 0x6e, 0x74, 0x65, 0x72, 0x5f, 0x66, 0x6c, 0x61, 0x67
        /*0046*/ 	.byte	0x67, 0x65, 0x64, 0x2e, 0x68, 0x70, 0x70, 0x00
	.type		$str$28,@object
	.size		$str$28,($str$27 - $str$28)
$str$28:
        /*004e*/ 	.byte	0x2f, 0x74, 0x6d, 0x70, 0x2f, 0x63, 0x75, 0x74, 0x6c, 0x61, 0x73, 0x73, 0x5f, 0x73, 0x77, 0x65
        /*005e*/ 	.byte	0x65, 0x70, 0x5f, 0x73, 0x72, 0x63, 0x2f, 0x69, 0x6e, 0x63, 0x6c, 0x75, 0x64, 0x65, 0x2f, 0x63
        /*006e*/ 	.byte	0x75, 0x74, 0x65, 0x2f, 0x61, 0x74, 0x6f, 0x6d, 0x2f, 0x63, 0x6f, 0x70, 0x79, 0x5f, 0x74, 0x72
        /*007e*/ 	.byte	0x61, 0x69, 0x74, 0x73, 0x5f, 0x73, 0x6d, 0x31, 0x30, 0x30, 0x2e, 0x68, 0x70, 0x70, 0x00
	.type		$str$27,@object
	.size		$str$27,(__unnamed_1 - $str$27)
$str$27:
        /*008d*/ 	.byte	0x28, 0x28, 0x75, 0x69, 0x6e, 0x74, 0x33, 0x32, 0x5f, 0x74, 0x28, 0x74, 0x68, 0x72, 0x65, 0x61
        /*009d*/ 	.byte	0x64, 0x49, 0x64, 0x78, 0x2e, 0x78, 0x29, 0x20, 0x2f, 0x20, 0x33, 0x32, 0x29, 0x20, 0x25, 0x20
        /*00ad*/ 	.byte	0x34, 0x29, 0x20, 0x3d, 0x3d, 0x20, 0x28, 0x28, 0x28, 0x74, 0x6d, 0x65, 0x6d, 0x5f, 0x61, 0x64
        /*00bd*/ 	.byte	0x64, 0x72, 0x20, 0x3e, 0x3e, 0x20, 0x31, 0x36, 0x29, 0x20, 0x2f, 0x20, 0x33, 0x32, 0x29, 0x20
        /*00cd*/ 	.byte	0x25, 0x20, 0x34, 0x29, 0x00
	.type		__unnamed_1,@object
	.size		__unnamed_1,(__unnamed_2 - __unnamed_1)
__unnamed_1:
        /*00d2*/ 	.byte	0x61, 0x75, 0x74, 0x6f, 0x20, 0x63, 0x75, 0x74, 0x65, 0x3a, 0x3a, 0x61, 0x73, 0x5f, 0x70, 0x6f
        /* <DEDUP_REMOVED lines=24> */
        /*0262*/ 	.byte	0x43, 0x3c, 0x38, 0x31, 0x39, 0x32, 0x3e, 0x3e, 0x3e, 0x3e, 0x5d, 0x00
	.type		__unnamed_2,@object
	.size		__unnamed_2,(.L_2 - __unnamed_2)
__unnamed_2:
        /* <DEDUP_REMOVED lines=42> */
        /*050e*/ 	.byte	0x3e, 0x3e, 0x3e, 0x3e, 0x5d, 0x00
.L_2:


//--------------------- .nv.shared._ZN7cutlass13device_kernelINS_4conv6kernel13ConvUniversalINS1_16ConvProblemShapeILNS1_8OperatorE1ELi3EEENS1_10collective14CollectiveConvINS1_47MainloopSm100TmaUmmaWarpSpecializedImplicitGemmILS5_1ELi17ELi3ELi1ELi2EN4cute5tupleIJNSA_1CILi1EEESD_SD_EEEEENSB_IJNSC_ILi128EEENSC_ILi64EEENSB_IJSH_EEEEEENS_12float_e4m3_tESK_NSA_8TiledMMAINSA_8MMA_AtomIJNSA_10MMA_TraitsINSA_19SM100_MMA_F8F6F4_SSEJSK_SK_fSG_SH_NSA_17integral_constantINSA_4UMMA5MajorELSR_0EEENSP_ISR_LSR_1EEENSP_INSQ_7ScaleInELSU_0EEESV_EEEEEENSA_6LayoutISE_NSB_IJNSC_ILi0EEESZ_SZ_EEEEENSB_IJNSA_10UnderscoreES12_S12_EEEEENS7_6detail27Sm100ImplicitGemmTileTraitsINSA_20SM90_TMA_LOAD_IM2COLENSA_14ComposedLayoutINSA_7SwizzleILi2ELi4ELi3EEENSA_18smem_ptr_flag_bitsILi8EEENSY_INSB_IJNSC_ILi8EEESH_EEENSB_IJSH_SD_EEEEEEEvEENS16_INSA_13SM90_TMA_LOADENS18_IS1A_S1C_NSY_INSB_IJSH_S1D_EEENSB_IJSD_SH_EEEEEEEvEEEENS_8epilogue10collective18CollectiveEpilogueINS1Q_23Sm100TmaWarpSpecializedILi1ELi1ELi64ELb0ELb0EEEJSJ_NSB_IJNSY_ISG_SD_EENSY_ISH_SD_EEEEESK_NSB_IJNSB_IJllllEEESD_SZ_EEESK_S1Z_NS1Q_6fusion15FusionCallbacksIS1U_NS20_17LinearCombinationISK_fSK_fLNS_15FloatRoundStyleE2EEESJ_S1X_JEEENSA_5SM1004TMEM4LOAD26SM100_TMEM_LOAD_32dp32b64xES17_S1H_NSA_39AutoVectorizingCopyWithAssumedAlignmentILi128EEENSA_21SM90_TMA_STORE_IM2COLES1H_S2B_S2B_EEEvvEEEEvNT_6ParamsE --------------------------
	.section	.nv.shared._ZN7cutlass13device_kernelINS_4conv6kernel13ConvUniversalINS1_16ConvProblemShapeILNS1_8OperatorE1ELi3EEENS1_10collective14CollectiveConvINS1_47MainloopSm100TmaUmmaWarpSpecializedImplicitGemmILS5_1ELi17ELi3ELi1ELi2EN4cute5tupleIJNSA_1CILi1EEESD_SD_EEEEENSB_IJNSC_ILi128EEENSC_ILi64EEENSB_IJSH_EEEEEENS_12float_e4m3_tESK_NSA_8TiledMMAINSA_8MMA_AtomIJNSA_10MMA_TraitsINSA_19SM100_MMA_F8F6F4_SSEJSK_SK_fSG_SH_NSA_17integral_constantINSA_4UMMA5MajorELSR_0EEENSP_ISR_LSR_1EEENSP_INSQ_7ScaleInELSU_0EEESV_EEEEEENSA_6LayoutISE_NSB_IJNSC_ILi0EEESZ_SZ_EEEEENSB_IJNSA_10UnderscoreES12_S12_EEEEENS7_6detail27Sm100ImplicitGemmTileTraitsINSA_20SM90_TMA_LOAD_IM2COLENSA_14ComposedLayoutINSA_7SwizzleILi2ELi4ELi3EEENSA_18smem_ptr_flag_bitsILi8EEENSY_INSB_IJNSC_ILi8EEESH_EEENSB_IJSH_SD_EEEEEEEvEENS16_INSA_13SM90_TMA_LOADENS18_IS1A_S1C_NSY_INSB_IJSH_S1D_EEENSB_IJSD_SH_EEEEEEEvEEEENS_8epilogue10collective18CollectiveEpilogueINS1Q_23Sm100TmaWarpSpecializedILi1ELi1ELi64ELb0ELb0EEEJSJ_NSB_IJNSY_ISG_SD_EENSY_ISH_SD_EEEEESK_NSB_IJNSB_IJllllEEESD_SZ_EEESK_S1Z_NS1Q_6fusion15FusionCallbacksIS1U_NS20_17LinearCombinationISK_fSK_fLNS_15FloatRoundStyleE2EEESJ_S1X_JEEENSA_5SM1004TMEM4LOAD26SM100_TMEM_LOAD_32dp32b64xES17_S1H_NSA_39AutoVectorizingCopyWithAssumedAlignmentILi128EEENSA_21SM90_TMA_STORE_IM2COLES1H_S2B_S2B_EEEvvEEEEvNT_6ParamsE,"aw",@nobits
	.sectionflags	@""
	.align	16
	.zero		1024


//--------------------- .nv.shared.reserved.0     --------------------------
	.section	.nv.shared.reserved.0,"aw",@nobits
	.weak		__nv_reservedSMEM_offset_0_alias
	.size		__nv_reservedSMEM_offset_0_alias, 0, 64
	.other		__nv_reservedSMEM_offset_0_alias,@"STO_CUDA_RESERVED_SHARED STV_DEFAULT"
__nv_reservedSMEM_offset_0_alias:
	.zero		0
.nv.shared.reserved.0:
	.zero		64
	.weak		__nv_reservedSMEM_tcgen05_partition
	.type		__nv_reservedSMEM_tcgen05_partition,@object
	.size		__nv_reservedSMEM_tcgen05_partition,(.L_0 - __nv_reservedSMEM_tcgen05_partition)
__nv_reservedSMEM_tcgen05_partition:
	.zero		32
.L_0:


//--------------------- .nv.global                --------------------------
	.section	.nv.global,"aw",@nobits
.nv.global:
	.type		_ZN39_INTERNAL_15e8ffa8_4_k_cu_a4b72c97_31614cute1_E,@object
	.size		_ZN39_INTERNAL_15e8ffa8_4_k_cu_a4b72c97_31614cute1_E,(_ZN39_INTERNAL_15e8ffa8_4_k_cu_a4b72c97_31614cuda3std3__45__cpo6cbeginE - _ZN39_INTERNAL_15e8ffa8_4_k_cu_a4b72c97_31614cute1_E)
_ZN39_INTERNAL_15e8ffa8_4_k_cu_a4b72c97_31614cute1_E:
	.zero		1
	.type		_ZN39_INTERNAL_15e8ffa8_4_k_cu_a4b72c97_31614cuda3std3__45__cpo6cbeginE,@object
	.size		_ZN39_INTERNAL_15e8ffa8_4_k_cu_a4b72c97_31614cuda3std3__45__cpo6cbeginE,(_ZN39_INTERNAL_15e8ffa8_4_k_cu_a4b72c97_31614cuda3std3__48in_placeE - _ZN39_INTERNAL_15e8ffa8_4_k_cu_a4b72c97_31614cuda3std3__45__cpo6cbeginE)
_ZN39_INTERNAL_15e8ffa8_4_k_cu_a4b72c97_31614cuda3std3__45__cpo6cbeginE:
	.zero		1
	.type		_ZN39_INTERNAL_15e8ffa8_4_k_cu_a4b72c97_31614cuda3std3__48in_placeE,@object
	.size		_ZN39_INTERNAL_15e8ffa8_4_k_cu_a4b72c97_31614cuda3std3__48in_placeE,(_ZN39_INTERNAL_15e8ffa8_4_k_cu_a4b72c97_31614cuda3std6ranges3__45__cpo9iter_moveE - _ZN39_INTERNAL_15e8ffa8_4_k_cu_a4b72c97_31614cuda3std3__48in_placeE)
_ZN39_INTERNAL_15e8ffa8_4_k_cu_a4b72c97_31614cuda3std3__48in_placeE:
	.zero		1
	.type		_ZN39_INTERNAL_15e8ffa8_4_k_cu_a4b72c97_31614cuda3std6ranges3__45__cpo9iter_moveE,@object
	.size		_ZN39_INTERNAL_15e8ffa8_4_k_cu_a4b72c97_31614cuda3std6ranges3__45__cpo9iter_moveE,(_ZN39_INTERNAL_15e8ffa8_4_k_cu_a4b72c97_31614cuda3std3__45__cpo5beginE - _ZN39_INTERNAL_15e8ffa8_4_k_cu_a4b72c97_31614cuda3std6ranges3__45__cpo9iter_moveE)
_ZN39_INTERNAL_15e8ffa8_4_k_cu_a4b72c97_31614cuda3std6ranges3__45__cpo9iter_moveE:
	.zero		1
	.type		_ZN39_INTERNAL_15e8ffa8_4_k_cu_a4b72c97_31614cuda3std3__45__cpo5beginE,@object
	.size		_ZN39_INTERNAL_15e8ffa8_4_k_cu_a4b72c97_31614cuda3std3__45__cpo5beginE,(_ZN39_INTERNAL_15e8ffa8_4_k_cu_a4b72c97_31614cuda3std3__441_GLOBAL__N__15e8ffa8_4_k_cu_a4b72c97_31616ignoreE - _ZN39_INTERNAL_15e8ffa8_4_k_cu_a4b72c97_31614cuda3std3__45__cpo5beginE)
_ZN39_INTERNAL_15e8ffa8_4_k_cu_a4b72c97_31614cuda3std3__45__cpo5beginE:
	.zero		1
	.type		_ZN39_INTERNAL_15e8ffa8_4_k_cu_a4b72c97_31614cuda3std3__441_GLOBAL__N__15e8ffa8_4_k_cu_a4b72c97_31616ignoreE,@object
	.size		_ZN39_INTERNAL_15e8ffa8_4_k_cu_a4b72c97_31614cuda3std3__441_GLOBAL__N__15e8ffa8_4_k_cu_a4b72c97_31616ignoreE,(_ZN39_INTERNAL_15e8ffa8_4_k_cu_a4b72c97_31614cute7productE - _ZN39_INTERNAL_15e8ffa8_4_k_cu_a4b72c97_31614cuda3std3__441_GLOBAL__N__15e8ffa8_4_k_cu_a4b72c97_31616ignoreE)
_ZN39_INTERNAL_15e8ffa8_4_k_cu_a4b72c97_31614cuda3std3__441_GLOBAL__N__15e8ffa8_4_k_cu_a4b72c97_31616ignoreE:
	.zero		1
	.type		_ZN39_INTERNAL_15e8ffa8_4_k_cu_a4b72c97_31614cute7productE,@object
	.size		_ZN39_INTERNAL_15e8ffa8_4_k_cu_a4b72c97_31614cute7productE,(_ZN39_INTERNAL_15e8ffa8_4_k_cu_a4b72c97_31614cuda3std3__45__cpo3endE - _ZN39_INTERNAL_15e8ffa8_4_k_cu_a4b72c97_31614cute7productE)
_ZN39_INTERNAL_15e8ffa8_4_k_cu_a4b72c97_31614cute7productE:
	.zero		1
	.type		_ZN39_INTERNAL_15e8ffa8_4_k_cu_a4b72c97_31614cuda3std3__45__cpo3endE,@object
	.size		_ZN39_INTERNAL_15e8ffa8_4_k_cu_a4b72c97_31614cuda3std3__45__cpo3endE,(_ZN39_INTERNAL_15e8ffa8_4_k_cu_a4b72c97_31614cuda3std3__419piecewise_constructE - _ZN39_INTERNAL_15e8ffa8_4_k_cu_a4b72c97_31614cuda3std3__45__cpo3endE)
_ZN39_INTERNAL_15e8ffa8_4_k_cu_a4b72c97_31614cuda3std3__45__cpo3endE:
	.zero		1
	.type		_ZN39_INTERNAL_15e8ffa8_4_k_cu_a4b72c97_31614cuda3std3__419piecewise_constructE,@object
	.size		_ZN39_INTERNAL_15e8ffa8_4_k_cu_a4b72c97_31614cuda3std3__419piecewise_constructE,(_ZN39_INTERNAL_15e8ffa8_4_k_cu_a4b72c97_31614cuda3std3__45__cpo4cendE - _ZN39_INTERNAL_15e8ffa8_4_k_cu_a4b72c97_31614cuda3std3__419piecewise_constructE)
_ZN39_INTERNAL_15e8ffa8_4_k_cu_a4b72c97_31614cuda3std3__419piecewise_constructE:
	.zero		1
	.type		_ZN39_INTERNAL_15e8ffa8_4_k_cu_a4b72c97_31614cuda3std3__45__cpo4cendE,@object
	.size		_ZN39_INTERNAL_15e8ffa8_4_k_cu_a4b72c97_31614cuda3std3__45__cpo4cendE,(_ZN39_INTERNAL_15e8ffa8_4_k_cu_a4b72c97_31614cuda3std6ranges3__45__cpo4swapE - _ZN39_INTERNAL_15e8ffa8_4_k_cu_a4b72c97_31614cuda3std3__45__cpo4cendE)
_ZN39_INTERNAL_15e8ffa8_4_k_cu_a4b72c97_31614cuda3std3__45__cpo4cendE:
	.zero		1
	.type		_ZN39_INTERNAL_15e8ffa8_4_k_cu_a4b72c97_31614cuda3std6ranges3__45__cpo4swapE,@object
	.size		_ZN39_INTERNAL_15e8ffa8_4_k_cu_a4b72c97_31614cuda3std6ranges3__45__cpo4swapE,(.L_10 - _ZN39_INTERNAL_15e8ffa8_4_k_cu_a4b72c97_31614cuda3std6ranges3__45__cpo4swapE)
_ZN39_INTERNAL_15e8ffa8_4_k_cu_a4b72c97_31614cuda3std6ranges3__45__cpo4swapE:
	.zero		1
.L_10:


//--------------------- .nv.constant0._ZN7cutlass13device_kernelINS_4conv6kernel13ConvUniversalINS1_16ConvProblemShapeILNS1_8OperatorE1ELi3EEENS1_10collective14CollectiveConvINS1_47MainloopSm100TmaUmmaWarpSpecializedImplicitGemmILS5_1ELi17ELi3ELi1ELi2EN4cute5tupleIJNSA_1CILi1EEESD_SD_EEEEENSB_IJNSC_ILi128EEENSC_ILi64EEENSB_IJSH_EEEEEENS_12float_e4m3_tESK_NSA_8TiledMMAINSA_8MMA_AtomIJNSA_10MMA_TraitsINSA_19SM100_MMA_F8F6F4_SSEJSK_SK_fSG_SH_NSA_17integral_constantINSA_4UMMA5MajorELSR_0EEENSP_ISR_LSR_1EEENSP_INSQ_7ScaleInELSU_0EEESV_EEEEEENSA_6LayoutISE_NSB_IJNSC_ILi0EEESZ_SZ_EEEEENSB_IJNSA_10UnderscoreES12_S12_EEEEENS7_6detail27Sm100ImplicitGemmTileTraitsINSA_20SM90_TMA_LOAD_IM2COLENSA_14ComposedLayoutINSA_7SwizzleILi2ELi4ELi3EEENSA_18smem_ptr_flag_bitsILi8EEENSY_INSB_IJNSC_ILi8EEESH_EEENSB_IJSH_SD_EEEEEEEvEENS16_INSA_13SM90_TMA_LOADENS18_IS1A_S1C_NSY_INSB_IJSH_S1D_EEENSB_IJSD_SH_EEEEEEEvEEEENS_8epilogue10collective18CollectiveEpilogueINS1Q_23Sm100TmaWarpSpecializedILi1ELi1ELi64ELb0ELb0EEEJSJ_NSB_IJNSY_ISG_SD_EENSY_ISH_SD_EEEEESK_NSB_IJNSB_IJllllEEESD_SZ_EEESK_S1Z_NS1Q_6fusion15FusionCallbacksIS1U_NS20_17LinearCombinationISK_fSK_fLNS_15FloatRoundStyleE2EEESJ_S1X_JEEENSA_5SM1004TMEM4LOAD26SM100_TMEM_LOAD_32dp32b64xES17_S1H_NSA_39AutoVectorizingCopyWithAssumedAlignmentILi128EEENSA_21SM90_TMA_STORE_IM2COLES1H_S2B_S2B_EEEvvEEEEvNT_6ParamsE --------------------------
	.section	.nv.constant0._ZN7cutlass13device_kernelINS_4conv6kernel13ConvUniversalINS1_16ConvProblemShapeILNS1_8OperatorE1ELi3EEENS1_10collective14CollectiveConvINS1_47MainloopSm100TmaUmmaWarpSpecializedImplicitGemmILS5_1ELi17ELi3ELi1ELi2EN4cute5tupleIJNSA_1CILi1EEESD_SD_EEEEENSB_IJNSC_ILi128EEENSC_ILi64EEENSB_IJSH_EEEEEENS_12float_e4m3_tESK_NSA_8TiledMMAINSA_8MMA_AtomIJNSA_10MMA_TraitsINSA_19SM100_MMA_F8F6F4_SSEJSK_SK_fSG_SH_NSA_17integral_constantINSA_4UMMA5MajorELSR_0EEENSP_ISR_LSR_1EEENSP_INSQ_7ScaleInELSU_0EEESV_EEEEEENSA_6LayoutISE_NSB_IJNSC_ILi0EEESZ_SZ_EEEEENSB_IJNSA_10UnderscoreES12_S12_EEEEENS7_6detail27Sm100ImplicitGemmTileTraitsINSA_20SM90_TMA_LOAD_IM2COLENSA_14ComposedLayoutINSA_7SwizzleILi2ELi4ELi3EEENSA_18smem_ptr_flag_bitsILi8EEENSY_INSB_IJNSC_ILi8EEESH_EEENSB_IJSH_SD_EEEEEEEvEENS16_INSA_13SM90_TMA_LOADENS18_IS1A_S1C_NSY_INSB_IJSH_S1D_EEENSB_IJSD_SH_EEEEEEEvEEEENS_8epilogue10collective18CollectiveEpilogueINS1Q_23Sm100TmaWarpSpecializedILi1ELi1ELi64ELb0ELb0EEEJSJ_NSB_IJNSY_ISG_SD_EENSY_ISH_SD_EEEEESK_NSB_IJNSB_IJllllEEESD_SZ_EEESK_S1Z_NS1Q_6fusion15FusionCallbacksIS1U_NS20_17LinearCombinationISK_fSK_fLNS_15FloatRoundStyleE2EEESJ_S1X_JEEENSA_5SM1004TMEM4LOAD26SM100_TMEM_LOAD_32dp32b64xES17_S1H_NSA_39AutoVectorizingCopyWithAssumedAlignmentILi128EEENSA_21SM90_TMA_STORE_IM2COLES1H_S2B_S2B_EEEvvEEEEvNT_6ParamsE,"a",@progbits
	.sectionflags	@""
	.align	4
.nv.constant0._ZN7cutlass13device_kernelINS_4conv6kernel13ConvUniversalINS1_16ConvProblemShapeILNS1_8OperatorE1ELi3EEENS1_10collective14CollectiveConvINS1_47MainloopSm100TmaUmmaWarpSpecializedImplicitGemmILS5_1ELi17ELi3ELi1ELi2EN4cute5tupleIJNSA_1CILi1EEESD_SD_EEEEENSB_IJNSC_ILi128EEENSC_ILi64EEENSB_IJSH_EEEEEENS_12float_e4m3_tESK_NSA_8TiledMMAINSA_8MMA_AtomIJNSA_10MMA_TraitsINSA_19SM100_MMA_F8F6F4_SSEJSK_SK_fSG_SH_NSA_17integral_constantINSA_4UMMA5MajorELSR_0EEENSP_ISR_LSR_1EEENSP_INSQ_7ScaleInELSU_0EEESV_EEEEEENSA_6LayoutISE_NSB_IJNSC_ILi0EEESZ_SZ_EEEEENSB_IJNSA_10UnderscoreES12_S12_EEEEENS7_6detail27Sm100ImplicitGemmTileTraitsINSA_20SM90_TMA_LOAD_IM2COLENSA_14ComposedLayoutINSA_7SwizzleILi2ELi4ELi3EEENSA_18smem_ptr_flag_bitsILi8EEENSY_INSB_IJNSC_ILi8EEESH_EEENSB_IJSH_SD_EEEEEEEvEENS16_INSA_13SM90_TMA_LOADENS18_IS1A_S1C_NSY_INSB_IJSH_S1D_EEENSB_IJSD_SH_EEEEEEEvEEEENS_8epilogue10collective18CollectiveEpilogueINS1Q_23Sm100TmaWarpSpecializedILi1ELi1ELi64ELb0ELb0EEEJSJ_NSB_IJNSY_ISG_SD_EENSY_ISH_SD_EEEEESK_NSB_IJNSB_IJllllEEESD_SZ_EEESK_S1Z_NS1Q_6fusion15FusionCallbacksIS1U_NS20_17LinearCombinationISK_fSK_fLNS_15FloatRoundStyleE2EEESJ_S1X_JEEENSA_5SM1004TMEM4LOAD26SM100_TMEM_LOAD_32dp32b64xES17_S1H_NSA_39AutoVectorizingCopyWithAssumedAlignmentILi128EEENSA_21SM90_TMA_STORE_IM2COLES1H_S2B_S2B_EEEvvEEEEvNT_6ParamsE:
	.zero		3200


//--------------------- SYMBOLS --------------------------

	.type		.nv.reservedSmem.offset0,@object
	.size		.nv.reservedSmem.offset0,0x4
	.type		.nv.reservedSmem.cap,@object
	.size		.nv.reservedSmem.cap,0x4
	.type		__assertfail,@function
